//
// Generated by NVIDIA NVVM Compiler
//
// Compiler Build ID: CL-36424714
// Cuda compilation tools, release 13.0, V13.0.88
// Based on NVVM 20.0.0
//

.version 9.0
.target sm_100
.address_size 64

	// .globl	_Z6kernelPfi
.global .align 4 .b8 __cudart_i2opi_f[24] = {65, 144, 67, 60, 153, 149, 98, 219, 192, 221, 52, 245, 209, 87, 39, 252, 41, 21, 68, 78, 110, 131, 249, 162};

.visible .entry _Z6kernelPfi(
	.param .u64 .ptr .align 1 _Z6kernelPfi_param_0,
	.param .u32 _Z6kernelPfi_param_1
)
{
	.local .align 4 .b8 	__local_depot0[28];
	.reg .b64 	%SP;
	.reg .b64 	%SPL;
	.reg .pred 	%p<18>;
	.reg .b32 	%r<90>;
	.reg .b32 	%f<80>;
	.reg .b64 	%rd<43>;
	.reg .b64 	%fd<5>;

	mov.u64 	%SPL, __local_depot0;
	ld.param.u64 	%rd17, [_Z6kernelPfi_param_0];
	ld.param.u32 	%r31, [_Z6kernelPfi_param_1];
	add.u64 	%rd1, %SPL, 0;
	mov.u32 	%r32, %tid.x;
	mov.u32 	%r33, %ctaid.x;
	mov.u32 	%r34, %ntid.x;
	mad.lo.s32 	%r35, %r33, %r34, %r32;
	add.s32 	%r1, %r35, %r31;
	cvt.rn.f32.s32 	%f1, %r1;
	mul.f32 	%f18, %f1, 0f3F22F983;
	cvt.rni.s32.f32 	%r88, %f18;
	cvt.rn.f32.s32 	%f19, %r88;
	fma.rn.f32 	%f20, %f19, 0fBFC90FDA, %f1;
	fma.rn.f32 	%f21, %f19, 0fB3A22168, %f20;
	fma.rn.f32 	%f78, %f19, 0fA7C234C5, %f21;
	abs.f32 	%f3, %f1;
	setp.ltu.f32 	%p1, %f3, 0f47CE4780;
	mov.u32 	%r84, %r88;
	mov.f32 	%f77, %f78;
	@%p1 bra 	$L__BB0_8;
	setp.neu.f32 	%p2, %f3, 0f7F800000;
	@%p2 bra 	$L__BB0_3;
	mov.f32 	%f24, 0f00000000;
	mul.rn.f32 	%f77, %f1, %f24;
	mov.b32 	%r84, 0;
	bra.uni 	$L__BB0_8;
$L__BB0_3:
	mov.b32 	%r3, %f1;
	shl.b32 	%r37, %r3, 8;
	or.b32  	%r4, %r37, -2147483648;
	mov.b64 	%rd39, 0;
	mov.b32 	%r81, 0;
	mov.u64 	%rd37, __cudart_i2opi_f;
	mov.u64 	%rd38, %rd1;
$L__BB0_4:
	.pragma "nounroll";
	ld.global.nc.u32 	%r38, [%rd37];
	mad.wide.u32 	%rd21, %r38, %r4, %rd39;
	shr.u64 	%rd39, %rd21, 32;
	st.local.u32 	[%rd38], %rd21;
	add.s32 	%r81, %r81, 1;
	add.s64 	%rd38, %rd38, 4;
	add.s64 	%rd37, %rd37, 4;
	setp.ne.s32 	%p3, %r81, 6;
	@%p3 bra 	$L__BB0_4;
	shr.u32 	%r39, %r3, 23;
	st.local.u32 	[%rd1+24], %rd39;
	and.b32  	%r7, %r39, 31;
	and.b32  	%r40, %r39, 224;
	add.s32 	%r41, %r40, -128;
	shr.u32 	%r42, %r41, 5;
	mul.wide.u32 	%rd22, %r42, 4;
	sub.s64 	%rd8, %rd1, %rd22;
	ld.local.u32 	%r82, [%rd8+24];
	ld.local.u32 	%r83, [%rd8+20];
	setp.eq.s32 	%p4, %r7, 0;
	@%p4 bra 	$L__BB0_7;
	shf.l.wrap.b32 	%r82, %r83, %r82, %r7;
	ld.local.u32 	%r43, [%rd8+16];
	shf.l.wrap.b32 	%r83, %r43, %r83, %r7;
$L__BB0_7:
	shr.u32 	%r44, %r82, 30;
	shf.l.wrap.b32 	%r45, %r83, %r82, 2;
	shl.b32 	%r46, %r83, 2;
	shr.u32 	%r47, %r45, 31;
	add.s32 	%r48, %r47, %r44;
	neg.s32 	%r49, %r48;
	setp.lt.s32 	%p5, %r1, 0;
	selp.b32 	%r84, %r49, %r48, %p5;
	xor.b32  	%r50, %r45, %r3;
	shr.s32 	%r51, %r45, 31;
	xor.b32  	%r52, %r51, %r45;
	xor.b32  	%r53, %r51, %r46;
	cvt.u64.u32 	%rd23, %r52;
	shl.b64 	%rd24, %rd23, 32;
	cvt.u64.u32 	%rd25, %r53;
	or.b64  	%rd26, %rd24, %rd25;
	cvt.rn.f64.s64 	%fd1, %rd26;
	mul.f64 	%fd2, %fd1, 0d3BF921FB54442D19;
	cvt.rn.f32.f64 	%f22, %fd2;
	neg.f32 	%f23, %f22;
	setp.lt.s32 	%p6, %r50, 0;
	selp.f32 	%f77, %f23, %f22, %p6;
$L__BB0_8:
	setp.ltu.f32 	%p7, %f3, 0f47CE4780;
	mul.rn.f32 	%f25, %f77, %f77;
	and.b32  	%r55, %r84, 1;
	setp.eq.b32 	%p8, %r55, 1;
	selp.f32 	%f26, 0f3F800000, %f77, %p8;
	fma.rn.f32 	%f27, %f25, %f26, 0f00000000;
	fma.rn.f32 	%f28, %f25, 0f37CBAC00, 0fBAB607ED;
	selp.f32 	%f29, %f28, 0fB94D4153, %p8;
	selp.f32 	%f30, 0f3D2AAABB, 0f3C0885E4, %p8;
	fma.rn.f32 	%f31, %f29, %f25, %f30;
	selp.f32 	%f32, 0fBEFFFFFF, 0fBE2AAAA8, %p8;
	fma.rn.f32 	%f33, %f31, %f25, %f32;
	fma.rn.f32 	%f34, %f33, %f27, %f26;
	and.b32  	%r56, %r84, 2;
	setp.eq.s32 	%p9, %r56, 0;
	mov.f32 	%f35, 0f00000000;
	sub.f32 	%f36, %f35, %f34;
	selp.f32 	%f7, %f34, %f36, %p9;
	@%p7 bra 	$L__BB0_16;
	setp.neu.f32 	%p10, %f3, 0f7F800000;
	@%p10 bra 	$L__BB0_11;
	mov.f32 	%f39, 0f00000000;
	mul.rn.f32 	%f78, %f1, %f39;
	mov.b32 	%r88, 0;
	bra.uni 	$L__BB0_16;
$L__BB0_11:
	mov.b32 	%r16, %f1;
	shl.b32 	%r58, %r16, 8;
	or.b32  	%r17, %r58, -2147483648;
	mov.b64 	%rd42, 0;
	mov.b32 	%r85, 0;
	mov.u64 	%rd40, __cudart_i2opi_f;
	mov.u64 	%rd41, %rd1;
$L__BB0_12:
	.pragma "nounroll";
	ld.global.nc.u32 	%r59, [%rd40];
	mad.wide.u32 	%rd29, %r59, %r17, %rd42;
	shr.u64 	%rd42, %rd29, 32;
	st.local.u32 	[%rd41], %rd29;
	add.s32 	%r85, %r85, 1;
	add.s64 	%rd41, %rd41, 4;
	add.s64 	%rd40, %rd40, 4;
	setp.ne.s32 	%p11, %r85, 6;
	@%p11 bra 	$L__BB0_12;
	shr.u32 	%r60, %r16, 23;
	st.local.u32 	[%rd1+24], %rd42;
	and.b32  	%r20, %r60, 31;
	and.b32  	%r61, %r60, 224;
	add.s32 	%r62, %r61, -128;
	shr.u32 	%r63, %r62, 5;
	mul.wide.u32 	%rd30, %r63, 4;
	sub.s64 	%rd15, %rd1, %rd30;
	ld.local.u32 	%r86, [%rd15+24];
	ld.local.u32 	%r87, [%rd15+20];
	setp.eq.s32 	%p12, %r20, 0;
	@%p12 bra 	$L__BB0_15;
	shf.l.wrap.b32 	%r86, %r87, %r86, %r20;
	ld.local.u32 	%r64, [%rd15+16];
	shf.l.wrap.b32 	%r87, %r64, %r87, %r20;
$L__BB0_15:
	shr.u32 	%r65, %r86, 30;
	shf.l.wrap.b32 	%r66, %r87, %r86, 2;
	shl.b32 	%r67, %r87, 2;
	shr.u32 	%r68, %r66, 31;
	add.s32 	%r69, %r68, %r65;
	neg.s32 	%r70, %r69;
	setp.lt.s32 	%p13, %r1, 0;
	selp.b32 	%r88, %r70, %r69, %p13;
	xor.b32  	%r71, %r66, %r16;
	shr.s32 	%r72, %r66, 31;
	xor.b32  	%r73, %r72, %r66;
	xor.b32  	%r74, %r72, %r67;
	cvt.u64.u32 	%rd31, %r73;
	shl.b64 	%rd32, %rd31, 32;
	cvt.u64.u32 	%rd33, %r74;
	or.b64  	%rd34, %rd32, %rd33;
	cvt.rn.f64.s64 	%fd3, %rd34;
	mul.f64 	%fd4, %fd3, 0d3BF921FB54442D19;
	cvt.rn.f32.f64 	%f37, %fd4;
	neg.f32 	%f38, %f37;
	setp.lt.s32 	%p14, %r71, 0;
	selp.f32 	%f78, %f38, %f37, %p14;
$L__BB0_16:
	add.s32 	%r77, %r88, 1;
	mul.rn.f32 	%f40, %f78, %f78;
	and.b32  	%r78, %r88, 1;
	setp.eq.b32 	%p15, %r78, 1;
	selp.f32 	%f41, %f78, 0f3F800000, %p15;
	fma.rn.f32 	%f42, %f40, %f41, 0f00000000;
	fma.rn.f32 	%f43, %f40, 0f37CBAC00, 0fBAB607ED;
	selp.f32 	%f44, 0fB94D4153, %f43, %p15;
	selp.f32 	%f45, 0f3C0885E4, 0f3D2AAABB, %p15;
	fma.rn.f32 	%f46, %f44, %f40, %f45;
	selp.f32 	%f47, 0fBE2AAAA8, 0fBEFFFFFF, %p15;
	fma.rn.f32 	%f48, %f46, %f40, %f47;
	fma.rn.f32 	%f49, %f48, %f42, %f41;
	and.b32  	%r79, %r77, 2;
	setp.eq.s32 	%p16, %r79, 0;
	mov.f32 	%f50, 0f00000000;
	sub.f32 	%f51, %f50, %f49;
	selp.f32 	%f52, %f49, %f51, %p16;
	cvta.to.global.u64 	%rd35, %rd17;
	mul.wide.s32 	%rd36, %r1, 4;
	add.s64 	%rd16, %rd35, %rd36;
	mul.f32 	%f53, %f52, %f52;
	fma.rn.f32 	%f11, %f7, %f7, %f53;
	add.f32 	%f12, %f7, 0fBF800000;
	add.f32 	%f13, %f52, 0f3F800000;
	mul.f32 	%f14, %f7, %f52;
	ld.global.f32 	%f79, [%rd16];
	mov.b32 	%r89, 0;
$L__BB0_17:
	cvt.rn.f32.u32 	%f54, %r89;
	add.f32 	%f55, %f11, %f54;
	sqrt.rn.f32 	%f56, %f55;
	fma.rn.f32 	%f57, %f79, %f79, %f56;
	add.f32 	%f58, %f12, %f54;
	add.f32 	%f59, %f13, %f54;
	mul.f32 	%f60, %f58, %f59;
	add.f32 	%f61, %f14, %f54;
	sqrt.rn.f32 	%f62, %f61;
	div.rn.f32 	%f63, %f60, %f62;
	add.f32 	%f64, %f57, %f63;
	add.f32 	%f65, %f64, %f54;
	add.s32 	%r80, %r89, 1;
	cvt.rn.f32.u32 	%f66, %r80;
	add.f32 	%f67, %f11, %f66;
	sqrt.rn.f32 	%f68, %f67;
	fma.rn.f32 	%f69, %f65, %f65, %f68;
	add.f32 	%f70, %f12, %f66;
	add.f32 	%f71, %f13, %f66;
	mul.f32 	%f72, %f70, %f71;
	add.f32 	%f73, %f14, %f66;
	sqrt.rn.f32 	%f74, %f73;
	div.rn.f32 	%f75, %f72, %f74;
	add.f32 	%f76, %f69, %f75;
	add.f32 	%f79, %f76, %f66;
	add.s32 	%r89, %r89, 2;
	setp.ne.s32 	%p17, %r89, 50;
	@%p17 bra 	$L__BB0_17;
	st.global.f32 	[%rd16], %f79;
	ret;

}


// ===== COMPILED SASS (sm_100) =====

	.target	sm_100

	.elftype	@"ET_EXEC"


//--------------------- .note.nv.tkinfo           --------------------------
	.section	.note.nv.tkinfo,"",@"SHT_NOTE"
	.sectionflags	@"SHF_NOTE_NV_TKINFO"
	.tkinfo
        /*0018*/ 	.word	0x00000002
        /*0030*/ 	.string	""
        /*0030*/ 	.string	"ptxas"
        /*0030*/ 	.string	"Cuda compilation tools, release 13.0, V13.0.88"
        /*0030*/ 	.string	"Build cuda_13.0.r13.0/compiler.36424714_0"
        /*0030*/ 	.string	"-arch sm_100 -m 64 "



//--------------------- .note.nv.cuinfo           --------------------------
	.section	.note.nv.cuinfo,"",@"SHT_NOTE"
	.sectionflags	@"SHF_NOTE_NV_CUINFO"
        /*0018*/ 	.short	0x0002
        /*001a*/ 	.short	0x0064
        /*001c*/ 	.short	0x0082
	.zero		2


//--------------------- .nv.info                  --------------------------
	.section	.nv.info,"",@"SHT_CUDA_INFO"
	.align	4


	//----- nvinfo : EIATTR_REGCOUNT
	.align		4
        /*0000*/ 	.byte	0x04, 0x2f
        /*0002*/ 	.short	(.L_2 - .L_1)
	.align		4
.L_1:
        /*0004*/ 	.word	index@(_Z6kernelPfi)
        /*0008*/ 	.word	0x00000016


	//----- nvinfo : EIATTR_FRAME_SIZE
	.align		4
.L_2:
        /*000c*/ 	.byte	0x04, 0x11
        /*000e*/ 	.short	(.L_4 - .L_3)
	.align		4
.L_3:
        /*0010*/ 	.word	index@($__internal_1_$__cuda_sm3x_div_rn_noftz_f32_slowpath)
        /*0014*/ 	.word	0x00000000


	//----- nvinfo : EIATTR_FRAME_SIZE
	.align		4
.L_4:
        /*0018*/ 	.byte	0x04, 0x11
        /*001a*/ 	.short	(.L_6 - .L_5)
	.align		4
.L_5:
        /*001c*/ 	.word	index@($__internal_0_$__cuda_sm20_sqrt_rn_f32_slowpath)
        /*0020*/ 	.word	0x00000000


	//----- nvinfo : EIATTR_FRAME_SIZE
	.align		4
.L_6:
        /*0024*/ 	.byte	0x04, 0x11
        /*0026*/ 	.short	(.L_8 - .L_7)
	.align		4
.L_7:
        /*0028*/ 	.word	index@(_Z6kernelPfi)
        /*002c*/ 	.word	0x00000000


	//----- nvinfo : EIATTR_MIN_STACK_SIZE
	.align		4
.L_8:
        /*0030*/ 	.byte	0x04, 0x12
        /*0032*/ 	.short	(.L_10 - .L_9)
	.align		4
.L_9:
        /*0034*/ 	.word	index@(_Z6kernelPfi)
        /*0038*/ 	.word	0x00000000
.L_10:


//--------------------- .nv.compat                --------------------------
	.section	.nv.compat,"",@"SHT_CUDA_COMPAT_INFO"
	.align	4
        /*0000*/ 	.byte	0x02, 0x09, 0x00, 0x00, 0x02, 0x02, 0x01, 0x00, 0x02, 0x05, 0x05, 0x00, 0x03, 0x07, 0x01, 0x01
        /*0010*/ 	.byte	0x02, 0x03, 0x00, 0x00, 0x02, 0x06, 0x01, 0x00, 0x04, 0x0b, 0x08, 0x00, 0x01, 0x00, 0x00, 0x00
        /*0020*/ 	.byte	0x00, 0x00, 0x00, 0x00


//--------------------- .nv.info._Z6kernelPfi     --------------------------
	.section	.nv.info._Z6kernelPfi,"",@"SHT_CUDA_INFO"
	.sectionflags	@""
	.align	4


	//----- nvinfo : EIATTR_CUDA_API_VERSION
	.align		4
        /*0000*/ 	.byte	0x04, 0x37
        /*0002*/ 	.short	(.L_12 - .L_11)
.L_11:
        /*0004*/ 	.word	0x00000082


	//----- nvinfo : EIATTR_KPARAM_INFO
	.align		4
.L_12:
        /*0008*/ 	.byte	0x04, 0x17
        /*000a*/ 	.short	(.L_14 - .L_13)
.L_13:
        /*000c*/ 	.word	0x00000000
        /*0010*/ 	.short	0x0001
        /*0012*/ 	.short	0x0008
        /*0014*/ 	.byte	0x00, 0xf0, 0x11, 0x00


	//----- nvinfo : EIATTR_KPARAM_INFO
	.align		4
.L_14:
        /*0018*/ 	.byte	0x04, 0x17
        /*001a*/ 	.short	(.L_16 - .L_15)
.L_15:
        /*001c*/ 	.word	0x00000000
        /*0020*/ 	.short	0x0000
        /*0022*/ 	.short	0x0000
        /*0024*/ 	.byte	0x00, 0xf5, 0x21, 0x00


	//----- nvinfo : EIATTR_SPARSE_MMA_MASK
	.align		4
.L_16:
        /*0028*/ 	.byte	0x03, 0x50
        /*002a*/ 	.short	0x0000


	//----- nvinfo : EIATTR_MAXREG_COUNT
	.align		4
        /*002c*/ 	.byte	0x03, 0x1b
        /*002e*/ 	.short	0x00ff


	//----- nvinfo : EIATTR_MERCURY_ISA_VERSION
	.align		4
        /*0030*/ 	.byte	0x03, 0x5f
        /*0032*/ 	.short	0x0101


	//----- nvinfo : EIATTR_VRC_CTA_INIT_COUNT
	.align		4
        /*0034*/ 	.byte	0x02, 0x4a
	.zero		1
	.zero		1


	//----- nvinfo : EIATTR_EXIT_INSTR_OFFSETS
	.align		4
        /*0038*/ 	.byte	0x04, 0x1c
        /*003a*/ 	.short	(.L_18 - .L_17)


	//   ....[0]....
.L_17:
        /*003c*/ 	.word	0x00001710


	//----- nvinfo : EIATTR_CRS_STACK_SIZE
	.align		4
.L_18:
        /*0040*/ 	.byte	0x04, 0x1e
        /*0042*/ 	.short	(.L_20 - .L_19)
.L_19:
        /*0044*/ 	.word	0x00000000


	//----- nvinfo : EIATTR_CBANK_PARAM_SIZE
	.align		4
.L_20:
        /*0048*/ 	.byte	0x03, 0x19
        /*004a*/ 	.short	0x000c


	//----- nvinfo : EIATTR_PARAM_CBANK
	.align		4
        /*004c*/ 	.byte	0x04, 0x0a
        /*004e*/ 	.short	(.L_22 - .L_21)
	.align		4
.L_21:
        /*0050*/ 	.word	index@(.nv.constant0._Z6kernelPfi)
        /*0054*/ 	.short	0x0380
        /*0056*/ 	.short	0x000c


	//----- nvinfo : EIATTR_SW_WAR
	.align		4
.L_22:
        /*0058*/ 	.byte	0x04, 0x36
        /*005a*/ 	.short	(.L_24 - .L_23)
.L_23:
        /*005c*/ 	.word	0x00000008
.L_24:


//--------------------- .nv.callgraph             --------------------------
	.section	.nv.callgraph,"",@"SHT_CUDA_CALLGRAPH"
	.align	4
	.sectionentsize	8
	.align		4
        /*0000*/ 	.word	0x00000000
	.align		4
        /*0004*/ 	.word	0xffffffff
	.align		4
        /*0008*/ 	.word	0x00000000
	.align		4
        /*000c*/ 	.word	0xfffffffe
	.align		4
        /*0010*/ 	.word	0x00000000
	.align		4
        /*0014*/ 	.word	0xfffffffd
	.align		4
        /*0018*/ 	.word	0x00000000
	.align		4
        /*001c*/ 	.word	0xfffffffc


//--------------------- .nv.constant4             --------------------------
	.section	.nv.constant4,"a",@progbits
	.align	8
	.align		8
.nv.constant4:
        /*0000*/ 	.dword	__cudart_i2opi_f


//--------------------- .text._Z6kernelPfi        --------------------------
	.section	.text._Z6kernelPfi,"ax",@progbits
	.align	128
        .global         _Z6kernelPfi
        .type           _Z6kernelPfi,@function
        .size           _Z6kernelPfi,(.L_x_41 - _Z6kernelPfi)
        .other          _Z6kernelPfi,@"STO_CUDA_ENTRY STV_DEFAULT"
_Z6kernelPfi:
.text._Z6kernelPfi:
[----:B------:R-:W-:Y:S01]  /*0000*/  LDC R1, c[0x0][0x37c] ;  /* 0x0000df00ff017b82 */ /* 0x000fe20000000800 */
[----:B------:R-:W0:Y:S07]  /*0010*/  S2R R4, SR_TID.X ;  /* 0x0000000000047919 */ /* 0x000e2e0000002100 */
[----:B------:R-:W0:Y:S01]  /*0020*/  S2UR UR4, SR_CTAID.X ;  /* 0x00000000000479c3 */ /* 0x000e220000002500 */
[----:B------:R-:W1:Y:S01]  /*0030*/  LDCU UR5, c[0x0][0x388] ;  /* 0x00007100ff0577ac */ /* 0x000e620008000800 */
[----:B------:R-:W-:Y:S01]  /*0040*/  BSSY.RECONVERGENT B0, `(.L_x_0) ;  /* 0x0000071000007945 */ /* 0x000fe20003800200 */
[----:B------:R-:W2:Y:S05]  /*0050*/  LDCU.64 UR6, c[0x0][0x358] ;  /* 0x00006b00ff0677ac */ /* 0x000eaa0008000a00 */
[----:B------:R-:W0:Y:S02]  /*0060*/  LDC R3, c[0x0][0x360] ;  /* 0x0000d800ff037b82 */ /* 0x000e240000000800 */
[----:B0-----:R-:W-:-:S04]  /*0070*/  IMAD R4, R3, UR4, R4 ;  /* 0x0000000403047c24 */ /* 0x001fc8000f8e0204 */
[----:B-1----:R-:W-:-:S05]  /*0080*/  VIADD R4, R4, UR5 ;  /* 0x0000000504047c36 */ /* 0x002fca0008000000 */
[----:B------:R-:W-:-:S04]  /*0090*/  I2FP.F32.S32 R2, R4 ;  /* 0x0000000400027245 */ /* 0x000fc80000201400 */
[C---:B------:R-:W-:Y:S01]  /*00a0*/  FSETP.GE.AND P0, PT, |R2|.reuse, 105615, PT ;  /* 0x47ce47800200780b */ /* 0x040fe20003f06200 */
[----:B------:R-:W-:-:S03]  /*00b0*/  FMUL R0, R2, 0.63661974668502807617 ;  /* 0x3f22f98302007820 */ /* 0x000fc60000400000 */
[----:B------:R-:W-:-:S03]  /*00c0*/  P2R R5, PR, RZ, 0x1 ;  /* 0x00000001ff057803 */ /* 0x000fc60000000000 */
[----:B------:R-:W0:Y:S02]  /*00d0*/  F2I.NTZ R0, R0 ;  /* 0x0000000000007305 */ /* 0x000e240000203100 */
[----:B0-----:R-:W-:Y:S01]  /*00e0*/  I2FP.F32.S32 R3, R0 ;  /* 0x0000000000037245 */ /* 0x001fe20000201400 */
[----:B------:R-:W-:-:S04]  /*00f0*/  IMAD.MOV.U32 R7, RZ, RZ, R0 ;  /* 0x000000ffff077224 */ /* 0x000fc800078e0000 */
[----:B------:R-:W-:-:S04]  /*0100*/  FFMA R6, R3, -1.5707962512969970703, R2 ;  /* 0xbfc90fda03067823 */ /* 0x000fc80000000002 */
[----:B------:R-:W-:-:S04]  /*0110*/  FFMA R6, R3, -7.5497894158615963534e-08, R6 ;  /* 0xb3a2216803067823 */ /* 0x000fc80000000006 */
[----:B------:R-:W-:-:S04]  /*0120*/  FFMA R6, R3, -5.3903029534742383927e-15, R6 ;  /* 0xa7c234c503067823 */ /* 0x000fc80000000006 */
[----:B------:R-:W-:Y:S01]  /*0130*/  IMAD.MOV.U32 R3, RZ, RZ, R6 ;  /* 0x000000ffff037224 */ /* 0x000fe200078e0006 */
[----:B--2---:R-:W-:Y:S06]  /*0140*/  @!P0 BRA `(.L_x_1) ;  /* 0x0000000400808947 */ /* 0x004fec0003800000 */
[----:B------:R-:W-:-:S13]  /*0150*/  FSETP.NEU.AND P0, PT, |R2|, +INF , PT ;  /* 0x7f8000000200780b */ /* 0x000fda0003f0d200 */
[----:B------:R-:W-:Y:S01]  /*0160*/  @!P0 FMUL R3, RZ, R2 ;  /* 0x00000002ff038220 */ /* 0x000fe20000400000 */
[----:B------:R-:W-:Y:S01]  /*0170*/  @!P0 MOV R0, RZ ;  /* 0x000000ff00008202 */ /* 0x000fe20000000f00 */
[----:B------:R-:W-:Y:S06]  /*0180*/  @!P0 BRA `(.L_x_1) ;  /* 0x0000000400708947 */ /* 0x000fec0003800000 */
[----:B------:R-:W-:Y:S01]  /*0190*/  IMAD.SHL.U32 R3, R2, 0x100, RZ ;  /* 0x0000010002037824 */ /* 0x000fe200078e00ff */
[----:B------:R-:W0:Y:S01]  /*01a0*/  LDCU.64 UR8, c[0x4][URZ] ;  /* 0x01000000ff0877ac */ /* 0x000e220008000a00 */
[----:B------:R-:W-:Y:S02]  /*01b0*/  IMAD.MOV.U32 R0, RZ, RZ, RZ ;  /* 0x000000ffff007224 */ /* 0x000fe400078e00ff */
[----:B------:R-:W-:Y:S01]  /*01c0*/  IMAD.MOV.U32 R17, RZ, RZ, RZ ;  /* 0x000000ffff117224 */ /* 0x000fe200078e00ff */
[----:B------:R-:W-:Y:S01]  /*01d0*/  LOP3.LUT R3, R3, 0x80000000, RZ, 0xfc, !PT ;  /* 0x8000000003037812 */ /* 0x000fe200078efcff */
[----:B------:R-:W-:Y:S01]  /*01e0*/  UMOV UR5, URZ ;  /* 0x000000ff00057c82 */ /* 0x000fe20008000000 */
[----:B------:R-:W-:-:S05]  /*01f0*/  UMOV UR4, URZ ;  /* 0x000000ff00047c82 */ /* 0x000fca0008000000 */
.L_x_2:
[----:B0-----:R-:W-:Y:S01]  /*0200*/  MOV R10, UR8 ;  /* 0x00000008000a7c02 */ /* 0x001fe20008000f00 */
[----:B------:R-:W-:-:S05]  /*0210*/  IMAD.U32 R11, RZ, RZ, UR9 ;  /* 0x00000009ff0b7e24 */ /* 0x000fca000f8e00ff */
[----:B------:R-:W2:Y:S01]  /*0220*/  LDG.E.CONSTANT R8, desc[UR6][R10.64] ;  /* 0x000000060a087981 */ /* 0x000ea2000c1e9900 */
[----:B------:R-:W-:Y:S01]  /*0230*/  UIADD3 UR4, UPT, UPT, UR4, 0x1, URZ ;  /* 0x0000000104047890 */ /* 0x000fe2000fffe0ff */
[C---:B------:R-:W-:Y:S01]  /*0240*/  ISETP.EQ.AND P0, PT, R17.reuse, RZ, PT ;  /* 0x000000ff1100720c */ /* 0x040fe20003f02270 */
[----:B------:R-:W-:Y:S01]  /*0250*/  UIADD3 UR8, UP1, UPT, UR8, 0x4, URZ ;  /* 0x0000000408087890 */ /* 0x000fe2000ff3e0ff */
[C---:B------:R-:W-:Y:S01]  /*0260*/  ISETP.EQ.AND P1, PT, R17.reuse, 0x4, PT ;  /* 0x000000041100780c */ /* 0x040fe20003f22270 */
[----:B------:R-:W-:Y:S01]  /*0270*/  UISETP.NE.AND UP0, UPT, UR4, 0x6, UPT ;  /* 0x000000060400788c */ /* 0x000fe2000bf05270 */
[C---:B------:R-:W-:Y:S01]  /*0280*/  ISETP.EQ.AND P3, PT, R17.reuse, 0xc, PT ;  /* 0x0000000c1100780c */ /* 0x040fe20003f62270 */
[----:B------:R-:W-:Y:S01]  /*0290*/  UIADD3.X UR9, UPT, UPT, URZ, UR9, URZ, UP1, !UPT ;  /* 0x00000009ff097290 */ /* 0x000fe20008ffe4ff */
[C---:B------:R-:W-:Y:S02]  /*02a0*/  ISETP.EQ.AND P4, PT, R17.reuse, 0x10, PT ;  /* 0x000000101100780c */ /* 0x040fe40003f82270 */
[----:B------:R-:W-:Y:S01]  /*02b0*/  ISETP.EQ.AND P5, PT, R17, 0x14, PT ;  /* 0x000000141100780c */ /* 0x000fe20003fa2270 */
[----:B--2---:R-:W-:-:S03]  /*02c0*/  IMAD.WIDE.U32 R8, R8, R3, RZ ;  /* 0x0000000308087225 */ /* 0x004fc600078e00ff */
[----:B------:R-:W-:-:S04]  /*02d0*/  IADD3 R8, P2, PT, R8, R0, RZ ;  /* 0x0000000008087210 */ /* 0x000fc80007f5e0ff */
[----:B------:R-:W-:Y:S01]  /*02e0*/  IADD3.X R0, PT, PT, R9, UR5, RZ, P2, !PT ;  /* 0x0000000509007c10 */ /* 0x000fe200097fe4ff */
[--C-:B------:R-:W-:Y:S01]  /*02f0*/  @P0 IMAD.MOV.U32 R5, RZ, RZ, R8.reuse ;  /* 0x000000ffff050224 */ /* 0x100fe200078e0008 */
[C---:B------:R-:W-:Y:S01]  /*0300*/  ISETP.EQ.AND P2, PT, R17.reuse, 0x8, PT ;  /* 0x000000081100780c */ /* 0x040fe20003f42270 */
[--C-:B------:R-:W-:Y:S01]  /*0310*/  @P1 IMAD.MOV.U32 R12, RZ, RZ, R8.reuse ;  /* 0x000000ffff0c1224 */ /* 0x100fe200078e0008 */
[----:B------:R-:W-:Y:S01]  /*0320*/  IADD3 R17, PT, PT, R17, 0x4, RZ ;  /* 0x0000000411117810 */ /* 0x000fe20007ffe0ff */
[--C-:B------:R-:W-:Y:S02]  /*0330*/  @P3 IMAD.MOV.U32 R14, RZ, RZ, R8.reuse ;  /* 0x000000ffff0e3224 */ /* 0x100fe400078e0008 */
[--C-:B------:R-:W-:Y:S02]  /*0340*/  @P4 IMAD.MOV.U32 R15, RZ, RZ, R8.reuse ;  /* 0x000000ffff0f4224 */ /* 0x100fe400078e0008 */
[----:B------:R-:W-:-:S06]  /*0350*/  @P5 IMAD.MOV.U32 R16, RZ, RZ, R8 ;  /* 0x000000ffff105224 */ /* 0x000fcc00078e0008 */
[----:B------:R-:W-:Y:S01]  /*0360*/  @P2 MOV R13, R8 ;  /* 0x00000008000d2202 */ /* 0x000fe20000000f00 */
[----:B------:R-:W-:Y:S06]  /*0370*/  BRA.U UP0, `(.L_x_2) ;  /* 0xfffffffd00a07547 */ /* 0x000fec000b83ffff */
[----:B------:R-:W-:Y:S01]  /*0380*/  SHF.R.U32.HI R3, RZ, 0x17, R2 ;  /* 0x00000017ff037819 */ /* 0x000fe20000011602 */
[----:B------:R-:W-:Y:S03]  /*0390*/  BSSY.RECONVERGENT B1, `(.L_x_3) ;  /* 0x0000029000017945 */ /* 0x000fe60003800200 */
[C---:B------:R-:W-:Y:S02]  /*03a0*/  LOP3.LUT R8, R3.reuse, 0xe0, RZ, 0xc0, !PT ;  /* 0x000000e003087812 */ /* 0x040fe400078ec0ff */
[----:B------:R-:W-:-:S03]  /*03b0*/  LOP3.LUT P6, RZ, R3, 0x1f, RZ, 0xc0, !PT ;  /* 0x0000001f03ff7812 */ /* 0x000fc600078cc0ff */
[----:B------:R-:W-:-:S05]  /*03c0*/  VIADD R8, R8, 0xffffff80 ;  /* 0xffffff8008087836 */ /* 0x000fca0000000000 */
[----:B------:R-:W-:-:S05]  /*03d0*/  SHF.R.U32.HI R8, RZ, 0x5, R8 ;  /* 0x00000005ff087819 */ /* 0x000fca0000011608 */
[----:B------:R-:W-:-:S05]  /*03e0*/  IMAD.U32 R10, R8, -0x4, RZ ;  /* 0xfffffffc080a7824 */ /* 0x000fca00078e00ff */
[C---:B------:R-:W-:Y:S02]  /*03f0*/  ISETP.EQ.AND P3, PT, R10.reuse, -0x18, PT ;  /* 0xffffffe80a00780c */ /* 0x040fe40003f62270 */
[C---:B------:R-:W-:Y:S02]  /*0400*/  ISETP.EQ.AND P4, PT, R10.reuse, -0x14, PT ;  /* 0xffffffec0a00780c */ /* 0x040fe40003f82270 */
[C---:B------:R-:W-:Y:S02]  /*0410*/  ISETP.EQ.AND P0, PT, R10.reuse, -0x10, PT ;  /* 0xfffffff00a00780c */ /* 0x040fe40003f02270 */
[C---:B------:R-:W-:Y:S02]  /*0420*/  ISETP.EQ.AND P1, PT, R10.reuse, -0xc, PT ;  /* 0xfffffff40a00780c */ /* 0x040fe40003f22270 */
[C---:B------:R-:W-:Y:S02]  /*0430*/  ISETP.EQ.AND P2, PT, R10.reuse, -0x8, PT ;  /* 0xfffffff80a00780c */ /* 0x040fe40003f42270 */
[----:B------:R-:W-:-:S03]  /*0440*/  ISETP.EQ.AND P5, PT, R10, 0x4, PT ;  /* 0x000000040a00780c */ /* 0x000fc60003fa2270 */
[----:B------:R-:W-:Y:S01]  /*0450*/  @P3 IMAD.MOV.U32 R8, RZ, RZ, R5 ;  /* 0x000000ffff083224 */ /* 0x000fe200078e0005 */
[C---:B------:R-:W-:Y:S01]  /*0460*/  ISETP.EQ.AND P3, PT, R10.reuse, -0x4, PT ;  /* 0xfffffffc0a00780c */ /* 0x040fe20003f62270 */
[----:B------:R-:W-:Y:S01]  /*0470*/  @P4 IMAD.MOV.U32 R8, RZ, RZ, R12 ;  /* 0x000000ffff084224 */ /* 0x000fe200078e000c */
[----:B------:R-:W-:Y:S01]  /*0480*/  @P4 MOV R9, R5 ;  /* 0x0000000500094202 */ /* 0x000fe20000000f00 */
[----:B------:R-:W-:Y:S01]  /*0490*/  @P0 IMAD.MOV.U32 R8, RZ, RZ, R13 ;  /* 0x000000ffff080224 */ /* 0x000fe200078e000d */
[----:B------:R-:W-:Y:S01]  /*04a0*/  ISETP.EQ.AND P4, PT, R10, RZ, PT ;  /* 0x000000ff0a00720c */ /* 0x000fe20003f82270 */
[----:B------:R-:W-:Y:S02]  /*04b0*/  @P1 IMAD.MOV.U32 R8, RZ, RZ, R14 ;  /* 0x000000ffff081224 */ /* 0x000fe400078e000e */
[----:B------:R-:W-:Y:S02]  /*04c0*/  @P2 IMAD.MOV.U32 R8, RZ, RZ, R15 ;  /* 0x000000ffff082224 */ /* 0x000fe400078e000f */
[----:B------:R-:W-:Y:S01]  /*04d0*/  @P0 IMAD.MOV.U32 R9, RZ, RZ, R12 ;  /* 0x000000ffff090224 */ /* 0x000fe200078e000c */
[----:B------:R-:W-:Y:S01]  /*04e0*/  @P1 MOV R9, R13 ;  /* 0x0000000d00091202 */ /* 0x000fe20000000f00 */
[----:B------:R-:W-:-:S02]  /*04f0*/  @P2 IMAD.MOV.U32 R9, RZ, RZ, R14 ;  /* 0x000000ffff092224 */ /* 0x000fc400078e000e */
[----:B------:R-:W-:Y:S01]  /*0500*/  @P3 IMAD.MOV.U32 R8, RZ, RZ, R16 ;  /* 0x000000ffff083224 */ /* 0x000fe200078e0010 */
[----:B------:R-:W-:-:S03]  /*0510*/  @P3 MOV R9, R15 ;  /* 0x0000000f00093202 */ /* 0x000fc60000000f00 */
[----:B------:R-:W-:Y:S02]  /*0520*/  @P4 IMAD.MOV.U32 R8, RZ, RZ, R0 ;  /* 0x000000ffff084224 */ /* 0x000fe400078e0000 */
[----:B------:R-:W-:Y:S01]  /*0530*/  @P4 IMAD.MOV.U32 R9, RZ, RZ, R16 ;  /* 0x000000ffff094224 */ /* 0x000fe200078e0010 */
[----:B------:R-:W-:Y:S01]  /*0540*/  @P5 MOV R9, R0 ;  /* 0x0000000000095202 */ /* 0x000fe20000000f00 */
[----:B------:R-:W-:Y:S01]  /*0550*/  IMAD.MOV.U32 R18, RZ, RZ, R8 ;  /* 0x000000ffff127224 */ /* 0x000fe200078e0008 */
[----:B------:R-:W-:Y:S06]  /*0560*/  @!P6 BRA `(.L_x_4) ;  /* 0x00000000002ce947 */ /* 0x000fec0003800000 */
[----:B------:R-:W-:Y:S01]  /*0570*/  @P0 IMAD.MOV.U32 R8, RZ, RZ, R5 ;  /* 0x000000ffff080224 */ /* 0x000fe200078e0005 */
[----:B------:R-:W-:Y:S01]  /*0580*/  ISETP.EQ.AND P0, PT, R10, 0x8, PT ;  /* 0x000000080a00780c */ /* 0x000fe20003f02270 */
[----:B------:R-:W-:Y:S01]  /*0590*/  @P1 IMAD.MOV.U32 R8, RZ, RZ, R12 ;  /* 0x000000ffff081224 */ /* 0x000fe200078e000c */
[----:B------:R-:W-:Y:S01]  /*05a0*/  @P2 MOV R8, R13 ;  /* 0x0000000d00082202 */ /* 0x000fe20000000f00 */
[----:B------:R-:W-:Y:S01]  /*05b0*/  @P3 IMAD.MOV.U32 R8, RZ, RZ, R14 ;  /* 0x000000ffff083224 */ /* 0x000fe200078e000e */
[----:B------:R-:W-:Y:S01]  /*05c0*/  LOP3.LUT R3, R3, 0x1f, RZ, 0xc0, !PT ;  /* 0x0000001f03037812 */ /* 0x000fe200078ec0ff */
[----:B------:R-:W-:Y:S02]  /*05d0*/  @P4 IMAD.MOV.U32 R8, RZ, RZ, R15 ;  /* 0x000000ffff084224 */ /* 0x000fe400078e000f */
[----:B------:R-:W-:Y:S01]  /*05e0*/  @P5 IMAD.MOV.U32 R8, RZ, RZ, R16 ;  /* 0x000000ffff085224 */ /* 0x000fe200078e0010 */
[----:B------:R-:W-:-:S05]  /*05f0*/  SHF.L.W.U32.HI R18, R9, R3, R18 ;  /* 0x0000000309127219 */ /* 0x000fca0000010e12 */
[----:B------:R-:W-:-:S04]  /*0600*/  @P0 MOV R8, R0 ;  /* 0x0000000000080202 */ /* 0x000fc80000000f00 */
[----:B------:R-:W-:-:S07]  /*0610*/  SHF.L.W.U32.HI R9, R8, R3, R9 ;  /* 0x0000000308097219 */ /* 0x000fce0000010e09 */
.L_x_4:
[----:B------:R-:W-:Y:S05]  /*0620*/  BSYNC.RECONVERGENT B1 ;  /* 0x0000000000017941 */ /* 0x000fea0003800200 */
.L_x_3:
[C---:B------:R-:W-:Y:S01]  /*0630*/  SHF.L.W.U32.HI R3, R9.reuse, 0x2, R18 ;  /* 0x0000000209037819 */ /* 0x040fe20000010e12 */
[----:B------:R-:W-:Y:S01]  /*0640*/  IMAD.SHL.U32 R9, R9, 0x4, RZ ;  /* 0x0000000409097824 */ /* 0x000fe200078e00ff */
[----:B------:R-:W-:Y:S01]  /*0650*/  UMOV UR4, 0x54442d19 ;  /* 0x54442d1900047882 */ /* 0x000fe20000000000 */
[----:B------:R-:W-:Y:S01]  /*0660*/  UMOV UR5, 0x3bf921fb ;  /* 0x3bf921fb00057882 */ /* 0x000fe20000000000 */
[----:B------:R-:W-:Y:S02]  /*0670*/  SHF.R.S32.HI R0, RZ, 0x1f, R3 ;  /* 0x0000001fff007819 */ /* 0x000fe40000011403 */
[----:B------:R-:W-:Y:S02]  /*0680*/  ISETP.GE.AND P0, PT, R4, RZ, PT ;  /* 0x000000ff0400720c */ /* 0x000fe40003f06270 */
[C---:B------:R-:W-:Y:S02]  /*0690*/  LOP3.LUT R10, R0.reuse, R9, RZ, 0x3c, !PT ;  /* 0x00000009000a7212 */ /* 0x040fe400078e3cff */
[----:B------:R-:W-:-:S02]  /*06a0*/  LOP3.LUT R11, R0, R3, RZ, 0x3c, !PT ;  /* 0x00000003000b7212 */ /* 0x000fc400078e3cff */
[----:B------:R-:W-:Y:S02]  /*06b0*/  SHF.R.U32.HI R0, RZ, 0x1e, R18 ;  /* 0x0000001eff007819 */ /* 0x000fe40000011612 */
[----:B------:R-:W0:Y:S01]  /*06c0*/  I2F.F64.S64 R8, R10 ;  /* 0x0000000a00087312 */ /* 0x000e220000301c00 */
[C---:B------:R-:W-:Y:S02]  /*06d0*/  LOP3.LUT R17, R3.reuse, R2, RZ, 0x3c, !PT ;  /* 0x0000000203117212 */ /* 0x040fe400078e3cff */
[----:B------:R-:W-:Y:S02]  /*06e0*/  LEA.HI R0, R3, R0, RZ, 0x1 ;  /* 0x0000000003007211 */ /* 0x000fe400078f08ff */
[----:B------:R-:W-:-:S03]  /*06f0*/  ISETP.GE.AND P1, PT, R17, RZ, PT ;  /* 0x000000ff1100720c */ /* 0x000fc60003f26270 */
[----:B------:R-:W-:-:S04]  /*0700*/  IMAD.MOV R3, RZ, RZ, -R0 ;  /* 0x000000ffff037224 */ /* 0x000fc800078e0a00 */
[----:B------:R-:W-:Y:S01]  /*0710*/  @!P0 IMAD.MOV.U32 R0, RZ, RZ, R3 ;  /* 0x000000ffff008224 */ /* 0x000fe200078e0003 */
[----:B0-----:R-:W-:-:S10]  /*0720*/  DMUL R8, R8, UR4 ;  /* 0x0000000408087c28 */ /* 0x001fd40008000000 */
[----:B------:R-:W0:Y:S02]  /*0730*/  F2F.F32.F64 R8, R8 ;  /* 0x0000000800087310 */ /* 0x000e240000301000 */
[----:B0-----:R-:W-:-:S07]  /*0740*/  FSEL R3, -R8, R8, !P1 ;  /* 0x0000000808037208 */ /* 0x001fce0004800100 */
.L_x_1:
[----:B------:R-:W-:Y:S05]  /*0750*/  BSYNC.RECONVERGENT B0 ;  /* 0x0000000000007941 */ /* 0x000fea0003800200 */
.L_x_0:
[----:B------:R-:W-:Y:S01]  /*0760*/  MOV R8, 0x37cbac00 ;  /* 0x37cbac0000087802 */ /* 0x000fe20000000f00 */
[----:B------:R-:W-:Y:S01]  /*0770*/  FMUL R9, R3, R3 ;  /* 0x0000000303097220 */ /* 0x000fe20000400000 */
[----:B------:R-:W-:Y:S01]  /*0780*/  LOP3.LUT R11, R0, 0x1, RZ, 0xc0, !PT ;  /* 0x00000001000b7812 */ /* 0x000fe200078ec0ff */
[----:B------:R-:W-:Y:S01]  /*0790*/  IMAD.MOV.U32 R18, RZ, RZ, 0x3d2aaabb ;  /* 0x3d2aaabbff127424 */ /* 0x000fe200078e00ff */
[----:B------:R-:W-:Y:S01]  /*07a0*/  FSETP.GE.AND P2, PT, |R2|, 105615, PT ;  /* 0x47ce47800200780b */ /* 0x000fe20003f46200 */
[----:B------:R-:W-:Y:S01]  /*07b0*/  FFMA R10, R9, R8, -0.0013887860113754868507 ;  /* 0xbab607ed090a7423 */ /* 0x000fe20000000008 */
[----:B------:R-:W-:Y:S01]  /*07c0*/  ISETP.NE.U32.AND P0, PT, R11, 0x1, PT ;  /* 0x000000010b00780c */ /* 0x000fe20003f05070 */
[----:B------:R-:W-:Y:S01]  /*07d0*/  IMAD.MOV.U32 R11, RZ, RZ, 0x3effffff ;  /* 0x3effffffff0b7424 */ /* 0x000fe200078e00ff */
[----:B------:R-:W-:Y:S01]  /*07e0*/  LOP3.LUT P1, RZ, R0, 0x2, RZ, 0xc0, !PT ;  /* 0x0000000200ff7812 */ /* 0x000fe2000782c0ff */
[----:B------:R-:W-:Y:S01]  /*07f0*/  BSSY.RECONVERGENT B0, `(.L_x_5) ;  /* 0x000006a000007945 */ /* 0x000fe20003800200 */
[----:B------:R-:W-:-:S02]  /*0800*/  FSEL R10, R10, -0.00019574658654164522886, !P0 ;  /* 0xb94d41530a0a7808 */ /* 0x000fc40004000000 */
[----:B------:R-:W-:Y:S02]  /*0810*/  FSEL R18, R18, 0.0083327032625675201416, !P0 ;  /* 0x3c0885e412127808 */ /* 0x000fe40004000000 */
[----:B------:R-:W-:Y:S02]  /*0820*/  FSEL R0, R3, 1, P0 ;  /* 0x3f80000003007808 */ /* 0x000fe40000000000 */
[----:B------:R-:W-:Y:S01]  /*0830*/  FSEL R11, -R11, -0.16666662693023681641, !P0 ;  /* 0xbe2aaaa80b0b7808 */ /* 0x000fe20004000100 */
[C---:B------:R-:W-:Y:S02]  /*0840*/  FFMA R10, R9.reuse, R10, R18 ;  /* 0x0000000a090a7223 */ /* 0x040fe40000000012 */
[C---:B------:R-:W-:Y:S02]  /*0850*/  FFMA R3, R9.reuse, R0, RZ ;  /* 0x0000000009037223 */ /* 0x040fe400000000ff */
[----:B------:R-:W-:-:S04]  /*0860*/  FFMA R10, R9, R10, R11 ;  /* 0x0000000a090a7223 */ /* 0x000fc8000000000b */
[----:B------:R-:W-:-:S04]  /*0870*/  FFMA R3, R3, R10, R0 ;  /* 0x0000000a03037223 */ /* 0x000fc80000000000 */
[----:B------:R-:W-:Y:S01]  /*0880*/  @P1 FADD R3, RZ, -R3 ;  /* 0x80000003ff031221 */ /* 0x000fe20000000000 */
[----:B------:R-:W-:Y:S06]  /*0890*/  @!P2 BRA `(.L_x_6) ;  /* 0x00000004007ca947 */ /* 0x000fec0003800000 */
[----:B------:R-:W-:-:S13]  /*08a0*/  FSETP.NEU.AND P0, PT, |R2|, +INF , PT ;  /* 0x7f8000000200780b */ /* 0x000fda0003f0d200 */
[----:B------:R-:W-:Y:S01]  /*08b0*/  @!P0 FMUL R6, RZ, R2 ;  /* 0x00000002ff068220 */ /* 0x000fe20000400000 */
[----:B------:R-:W-:Y:S01]  /*08c0*/  @!P0 IMAD.MOV.U32 R7, RZ, RZ, RZ ;  /* 0x000000ffff078224 */ /* 0x000fe200078e00ff */
[----:B------:R-:W-:Y:S06]  /*08d0*/  @!P0 BRA `(.L_x_6) ;  /* 0x00000004006c8947 */ /* 0x000fec0003800000 */
[----:B------:R-:W-:Y:S01]  /*08e0*/  SHF.L.U32 R6, R2, 0x8, RZ ;  /* 0x0000000802067819 */ /* 0x000fe200000006ff */
[----:B------:R-:W-:Y:S01]  /*08f0*/  IMAD.MOV.U32 R0, RZ, RZ, RZ ;  /* 0x000000ffff007224 */ /* 0x000fe200078e00ff */
[----:B------:R-:W0:Y:S01]  /*0900*/  LDCU.64 UR8, c[0x4][URZ] ;  /* 0x01000000ff0877ac */ /* 0x000e220008000a00 */
[----:B------:R-:W-:Y:S01]  /*0910*/  IMAD.MOV.U32 R17, RZ, RZ, RZ ;  /* 0x000000ffff117224 */ /* 0x000fe200078e00ff */
[----:B------:R-:W-:Y:S01]  /*0920*/  LOP3.LUT R9, R6, 0x80000000, RZ, 0xfc, !PT ;  /* 0x8000000006097812 */ /* 0x000fe200078efcff */
[----:B------:R-:W-:Y:S01]  /*0930*/  UMOV UR5, URZ ;  /* 0x000000ff00057c82 */ /* 0x000fe20008000000 */
[----:B------:R-:W-:-:S05]  /*0940*/  UMOV UR4, URZ ;  /* 0x000000ff00047c82 */ /* 0x000fca0008000000 */
.L_x_7:
[----:B0-----:R-:W-:Y:S01]  /*0950*/  IMAD.U32 R10, RZ, RZ, UR8 ;  /* 0x00000008ff0a7e24 */ /* 0x001fe2000f8e00ff */
[----:B------:R-:W-:-:S05]  /*0960*/  MOV R11, UR9 ;  /* 0x00000009000b7c02 */ /* 0x000fca0008000f00 */
        /* <DEDUP_REMOVED lines=9> */
[----:B------:R-:W-:-:S02]  /*0a00*/  ISETP.EQ.AND P4, PT, R17, 0x10, PT ;  /* 0x000000101100780c */ /* 0x000fc40003f82270 */
[C---:B------:R-:W-:Y:S01]  /*0a10*/  ISETP.EQ.AND P5, PT, R17.reuse, 0x14, PT ;  /* 0x000000141100780c */ /* 0x040fe20003fa2270 */
[----:B------:R-:W-:Y:S02]  /*0a20*/  VIADD R17, R17, 0x4 ;  /* 0x0000000411117836 */ /* 0x000fe40000000000 */
[----:B--2---:R-:W-:-:S03]  /*0a30*/  IMAD.WIDE.U32 R6, R6, R9, RZ ;  /* 0x0000000906067225 */ /* 0x004fc600078e00ff */
[----:B------:R-:W-:-:S04]  /*0a40*/  IADD3 R6, P6, PT, R6, R0, RZ ;  /* 0x0000000006067210 */ /* 0x000fc80007fde0ff */
[----:B------:R-:W-:Y:S01]  /*0a50*/  IADD3.X R0, PT, PT, R7, UR5, RZ, P6, !PT ;  /* 0x0000000507007c10 */ /* 0x000fe2000b7fe4ff */
[--C-:B------:R-:W-:Y:S01]  /*0a60*/  @P0 IMAD.MOV.U32 R5, RZ, RZ, R6.reuse ;  /* 0x000000ffff050224 */ /* 0x100fe200078e0006 */
[----:B------:R-:W-:Y:S01]  /*0a70*/  @P3 MOV R14, R6 ;  /* 0x00000006000e3202 */ /* 0x000fe20000000f00 */
[--C-:B------:R-:W-:Y:S02]  /*0a80*/  @P1 IMAD.MOV.U32 R12, RZ, RZ, R6.reuse ;  /* 0x000000ffff0c1224 */ /* 0x100fe400078e0006 */
[--C-:B------:R-:W-:Y:S02]  /*0a90*/  @P2 IMAD.MOV.U32 R13, RZ, RZ, R6.reuse ;  /* 0x000000ffff0d2224 */ /* 0x100fe400078e0006 */
[--C-:B------:R-:W-:Y:S02]  /*0aa0*/  @P4 IMAD.MOV.U32 R15, RZ, RZ, R6.reuse ;  /* 0x000000ffff0f4224 */ /* 0x100fe400078e0006 */
[----:B------:R-:W-:Y:S01]  /*0ab0*/  @P5 IMAD.MOV.U32 R16, RZ, RZ, R6 ;  /* 0x000000ffff105224 */ /* 0x000fe200078e0006 */
[----:B------:R-:W-:Y:S06]  /*0ac0*/  BRA.U UP0, `(.L_x_7) ;  /* 0xfffffffd00a07547 */ /* 0x000fec000b83ffff */
[----:B------:R-:W-:Y:S01]  /*0ad0*/  SHF.R.U32.HI R10, RZ, 0x17, R2 ;  /* 0x00000017ff0a7819 */ /* 0x000fe20000011602 */
[----:B------:R-:W-:Y:S03]  /*0ae0*/  BSSY.RECONVERGENT B1, `(.L_x_8) ;  /* 0x0000028000017945 */ /* 0x000fe60003800200 */
[C---:B------:R-:W-:Y:S02]  /*0af0*/  LOP3.LUT R6, R10.reuse, 0xe0, RZ, 0xc0, !PT ;  /* 0x000000e00a067812 */ /* 0x040fe400078ec0ff */
[----:B------:R-:W-:Y:S02]  /*0b00*/  LOP3.LUT P6, RZ, R10, 0x1f, RZ, 0xc0, !PT ;  /* 0x0000001f0aff7812 */ /* 0x000fe400078cc0ff */
[----:B------:R-:W-:-:S04]  /*0b10*/  IADD3 R6, PT, PT, R6, -0x80, RZ ;  /* 0xffffff8006067810 */ /* 0x000fc80007ffe0ff */
[----:B------:R-:W-:-:S05]  /*0b20*/  SHF.R.U32.HI R6, RZ, 0x5, R6 ;  /* 0x00000005ff067819 */ /* 0x000fca0000011606 */
[----:B------:R-:W-:-:S05]  /*0b30*/  IMAD.U32 R11, R6, -0x4, RZ ;  /* 0xfffffffc060b7824 */ /* 0x000fca00078e00ff */
[C---:B------:R-:W-:Y:S02]  /*0b40*/  ISETP.EQ.AND P3, PT, R11.reuse, -0x18, PT ;  /* 0xffffffe80b00780c */ /* 0x040fe40003f62270 */
[C---:B------:R-:W-:Y:S02]  /*0b50*/  ISETP.EQ.AND P4, PT, R11.reuse, -0x14, PT ;  /* 0xffffffec0b00780c */ /* 0x040fe40003f82270 */
[C---:B------:R-:W-:Y:S02]  /*0b60*/  ISETP.EQ.AND P2, PT, R11.reuse, -0x10, PT ;  /* 0xfffffff00b00780c */ /* 0x040fe40003f42270 */
[C---:B------:R-:W-:Y:S02]  /*0b70*/  ISETP.EQ.AND P1, PT, R11.reuse, -0xc, PT ;  /* 0xfffffff40b00780c */ /* 0x040fe40003f22270 */
[C---:B------:R-:W-:Y:S02]  /*0b80*/  ISETP.EQ.AND P0, PT, R11.reuse, -0x8, PT ;  /* 0xfffffff80b00780c */ /* 0x040fe40003f02270 */
[----:B------:R-:W-:-:S03]  /*0b90*/  ISETP.EQ.AND P5, PT, R11, RZ, PT ;  /* 0x000000ff0b00720c */ /* 0x000fc60003fa2270 */
[--C-:B------:R-:W-:Y:S01]  /*0ba0*/  @P3 IMAD.MOV.U32 R6, RZ, RZ, R5.reuse ;  /* 0x000000ffff063224 */ /* 0x100fe200078e0005 */
[C---:B------:R-:W-:Y:S01]  /*0bb0*/  ISETP.EQ.AND P3, PT, R11.reuse, -0x4, PT ;  /* 0xfffffffc0b00780c */ /* 0x040fe20003f62270 */
[----:B------:R-:W-:Y:S01]  /*0bc0*/  @P4 IMAD.MOV.U32 R7, RZ, RZ, R5 ;  /* 0x000000ffff074224 */ /* 0x000fe200078e0005 */
[----:B------:R-:W-:Y:S01]  /*0bd0*/  @P4 MOV R6, R12 ;  /* 0x0000000c00064202 */ /* 0x000fe20000000f00 */
[----:B------:R-:W-:Y:S01]  /*0be0*/  @P2 IMAD.MOV.U32 R6, RZ, RZ, R13 ;  /* 0x000000ffff062224 */ /* 0x000fe200078e000d */
[----:B------:R-:W-:Y:S01]  /*0bf0*/  ISETP.EQ.AND P4, PT, R11, 0x4, PT ;  /* 0x000000040b00780c */ /* 0x000fe20003f82270 */
[----:B------:R-:W-:Y:S01]  /*0c00*/  @P2 IMAD.MOV.U32 R7, RZ, RZ, R12 ;  /* 0x000000ffff072224 */ /* 0x000fe200078e000c */
[----:B------:R-:W-:Y:S01]  /*0c10*/  @P1 MOV R6, R14 ;  /* 0x0000000e00061202 */ /* 0x000fe20000000f00 */
[----:B------:R-:W-:Y:S02]  /*0c20*/  @P0 IMAD.MOV.U32 R6, RZ, RZ, R15 ;  /* 0x000000ffff060224 */ /* 0x000fe400078e000f */
[----:B------:R-:W-:-:S02]  /*0c30*/  @P1 IMAD.MOV.U32 R7, RZ, RZ, R13 ;  /* 0x000000ffff071224 */ /* 0x000fc400078e000d */
[----:B------:R-:W-:Y:S02]  /*0c40*/  @P0 IMAD.MOV.U32 R7, RZ, RZ, R14 ;  /* 0x000000ffff070224 */ /* 0x000fe400078e000e */
[----:B------:R-:W-:Y:S01]  /*0c50*/  @P3 MOV R6, R16 ;  /* 0x0000001000063202 */ /* 0x000fe20000000f00 */
[----:B------:R-:W-:Y:S02]  /*0c60*/  @P5 IMAD.MOV.U32 R6, RZ, RZ, R0 ;  /* 0x000000ffff065224 */ /* 0x000fe400078e0000 */
[----:B------:R-:W-:Y:S02]  /*0c70*/  @P3 IMAD.MOV.U32 R7, RZ, RZ, R15 ;  /* 0x000000ffff073224 */ /* 0x000fe400078e000f */
[----:B------:R-:W-:Y:S01]  /*0c80*/  @P5 IMAD.MOV.U32 R7, RZ, RZ, R16 ;  /* 0x000000ffff075224 */ /* 0x000fe200078e0010 */
[----:B------:R-:W-:Y:S01]  /*0c90*/  MOV R9, R6 ;  /* 0x0000000600097202 */ /* 0x000fe20000000f00 */
[----:B------:R-:W-:Y:S01]  /*0ca0*/  @P4 IMAD.MOV.U32 R7, RZ, RZ, R0 ;  /* 0x000000ffff074224 */ /* 0x000fe200078e0000 */
[----:B------:R-:W-:Y:S06]  /*0cb0*/  @!P6 BRA `(.L_x_9) ;  /* 0x000000000028e947 */ /* 0x000fec0003800000 */
[----:B------:R-:W-:Y:S01]  /*0cc0*/  @P1 IMAD.MOV.U32 R5, RZ, RZ, R12 ;  /* 0x000000ffff051224 */ /* 0x000fe200078e000c */
[----:B------:R-:W-:Y:S01]  /*0cd0*/  LOP3.LUT R10, R10, 0x1f, RZ, 0xc0, !PT ;  /* 0x0000001f0a0a7812 */ /* 0x000fe200078ec0ff */
[----:B------:R-:W-:Y:S01]  /*0ce0*/  @P0 IMAD.MOV.U32 R5, RZ, RZ, R13 ;  /* 0x000000ffff050224 */ /* 0x000fe200078e000d */
[----:B------:R-:W-:Y:S01]  /*0cf0*/  ISETP.EQ.AND P0, PT, R11, 0x8, PT ;  /* 0x000000080b00780c */ /* 0x000fe20003f02270 */
[----:B------:R-:W-:Y:S01]  /*0d00*/  @P3 IMAD.MOV.U32 R5, RZ, RZ, R14 ;  /* 0x000000ffff053224 */ /* 0x000fe200078e000e */
[----:B------:R-:W-:Y:S01]  /*0d10*/  @P5 MOV R5, R15 ;  /* 0x0000000f00055202 */ /* 0x000fe20000000f00 */
[----:B------:R-:W-:Y:S01]  /*0d20*/  @P4 IMAD.MOV.U32 R5, RZ, RZ, R16 ;  /* 0x000000ffff054224 */ /* 0x000fe200078e0010 */
[----:B------:R-:W-:-:S09]  /*0d30*/  SHF.L.W.U32.HI R9, R7, R10, R9 ;  /* 0x0000000a07097219 */ /* 0x000fd20000010e09 */
[----:B------:R-:W-:-:S05]  /*0d40*/  @P0 IMAD.MOV.U32 R5, RZ, RZ, R0 ;  /* 0x000000ffff050224 */ /* 0x000fca00078e0000 */
[----:B------:R-:W-:-:S07]  /*0d50*/  SHF.L.W.U32.HI R7, R5, R10, R7 ;  /* 0x0000000a05077219 */ /* 0x000fce0000010e07 */
.L_x_9:
[----:B------:R-:W-:Y:S05]  /*0d60*/  BSYNC.RECONVERGENT B1 ;  /* 0x0000000000017941 */ /* 0x000fea0003800200 */
.L_x_8:
        /* <DEDUP_REMOVED lines=8> */
[----:B------:R-:W-:Y:S02]  /*0df0*/  LOP3.LUT R2, R0, R2, RZ, 0x3c, !PT ;  /* 0x0000000200027212 */ /* 0x000fe400078e3cff */
[----:B------:R-:W0:Y:S02]  /*0e00*/  I2F.F64.S64 R6, R12 ;  /* 0x0000000c00067312 */ /* 0x000e240000301c00 */
[----:B------:R-:W-:Y:S01]  /*0e10*/  ISETP.GE.AND P0, PT, R2, RZ, PT ;  /* 0x000000ff0200720c */ /* 0x000fe20003f06270 */
[----:B0-----:R-:W-:Y:S01]  /*0e20*/  DMUL R10, R6, UR4 ;  /* 0x00000004060a7c28 */ /* 0x001fe20008000000 */
[----:B------:R-:W-:-:S04]  /*0e30*/  SHF.R.U32.HI R7, RZ, 0x1e, R9 ;  /* 0x0000001eff077819 */ /* 0x000fc80000011609 */
[----:B------:R-:W-:-:S05]  /*0e40*/  LEA.HI R7, R0, R7, RZ, 0x1 ;  /* 0x0000000700077211 */ /* 0x000fca00078f08ff */
[----:B------:R-:W0:Y:S01]  /*0e50*/  F2F.F32.F64 R10, R10 ;  /* 0x0000000a000a7310 */ /* 0x000e220000301000 */
[----:B------:R-:W-:-:S05]  /*0e60*/  IADD3 R0, PT, PT, -R7, RZ, RZ ;  /* 0x000000ff07007210 */ /* 0x000fca0007ffe1ff */
[----:B------:R-:W-:Y:S01]  /*0e70*/  @!P1 IMAD.MOV.U32 R7, RZ, RZ, R0 ;  /* 0x000000ffff079224 */ /* 0x000fe200078e0000 */
[----:B0-----:R-:W-:-:S07]  /*0e80*/  FSEL R6, -R10, R10, !P0 ;  /* 0x0000000a0a067208 */ /* 0x001fce0004000100 */
.L_x_6:
[----:B------:R-:W-:Y:S05]  /*0e90*/  BSYNC.RECONVERGENT B0 ;  /* 0x0000000000007941 */ /* 0x000fea0003800200 */
.L_x_5:
[----:B------:R-:W0:Y:S02]  /*0ea0*/  LDC.64 R10, c[0x0][0x380] ;  /* 0x0000e000ff0a7b82 */ /* 0x000e240000000a00 */
[----:B0-----:R-:W-:-:S05]  /*0eb0*/  IMAD.WIDE R4, R4, 0x4, R10 ;  /* 0x0000000404047825 */ /* 0x001fca00078e020a */
[----:B------:R0:W5:Y:S01]  /*0ec0*/  LDG.E R9, desc[UR6][R4.64] ;  /* 0x0000000604097981 */ /* 0x000162000c1e1900 */
[C---:B------:R-:W-:Y:S01]  /*0ed0*/  LOP3.LUT R0, R7.reuse, 0x1, RZ, 0xc0, !PT ;  /* 0x0000000107007812 */ /* 0x040fe200078ec0ff */
[----:B------:R-:W-:Y:S01]  /*0ee0*/  FMUL R11, R6, R6 ;  /* 0x00000006060b7220 */ /* 0x000fe20000400000 */
[----:B------:R-:W-:Y:S01]  /*0ef0*/  VIADD R7, R7, 0x1 ;  /* 0x0000000107077836 */ /* 0x000fe20000000000 */
[----:B------:R-:W-:Y:S01]  /*0f00*/  MOV R2, 0x3e2aaaa8 ;  /* 0x3e2aaaa800027802 */ /* 0x000fe20000000f00 */
[----:B------:R-:W-:Y:S01]  /*0f10*/  UMOV UR4, URZ ;  /* 0x000000ff00047c82 */ /* 0x000fe20008000000 */
[----:B------:R-:W-:Y:S01]  /*0f20*/  ISETP.NE.U32.AND P0, PT, R0, 0x1, PT ;  /* 0x000000010000780c */ /* 0x000fe20003f05070 */
[----:B------:R-:W-:Y:S01]  /*0f30*/  FFMA R8, R11, R8, -0.0013887860113754868507 ;  /* 0xbab607ed0b087423 */ /* 0x000fe20000000008 */
[----:B------:R-:W-:Y:S01]  /*0f40*/  IMAD.MOV.U32 R0, RZ, RZ, 0x3c0885e4 ;  /* 0x3c0885e4ff007424 */ /* 0x000fe200078e00ff */
[----:B------:R-:W-:Y:S02]  /*0f50*/  LOP3.LUT P1, RZ, R7, 0x2, RZ, 0xc0, !PT ;  /* 0x0000000207ff7812 */ /* 0x000fe4000782c0ff */
[----:B------:R-:W-:-:S02]  /*0f60*/  FSEL R7, -R2, -0.4999999701976776123, !P0 ;  /* 0xbeffffff02077808 */ /* 0x000fc40004000100 */
[----:B------:R-:W-:Y:S02]  /*0f70*/  FSEL R8, R8, -0.00019574658654164522886, P0 ;  /* 0xb94d415308087808 */ /* 0x000fe40000000000 */
[----:B------:R-:W-:-:S05]  /*0f80*/  FSEL R0, R0, 0.041666727513074874878, !P0 ;  /* 0x3d2aaabb00007808 */ /* 0x000fca0004000000 */
[----:B------:R-:W-:Y:S01]  /*0f90*/  FFMA R8, R11, R8, R0 ;  /* 0x000000080b087223 */ /* 0x000fe20000000000 */
[----:B------:R-:W-:Y:S01]  /*0fa0*/  FSEL R0, R6, 1, !P0 ;  /* 0x3f80000006007808 */ /* 0x000fe20004000000 */
[----:B------:R-:W-:Y:S02]  /*0fb0*/  FADD R6, R3, -1 ;  /* 0xbf80000003067421 */ /* 0x000fe40000000000 */
[C---:B------:R-:W-:Y:S02]  /*0fc0*/  FFMA R7, R11.reuse, R8, R7 ;  /* 0x000000080b077223 */ /* 0x040fe40000000007 */
[----:B------:R-:W-:-:S04]  /*0fd0*/  FFMA R11, R11, R0, RZ ;  /* 0x000000000b0b7223 */ /* 0x000fc800000000ff */
[----:B------:R-:W-:-:S04]  /*0fe0*/  FFMA R0, R11, R7, R0 ;  /* 0x000000070b007223 */ /* 0x000fc80000000000 */
[----:B------:R-:W-:-:S04]  /*0ff0*/  @P1 FADD R0, RZ, -R0 ;  /* 0x80000000ff001221 */ /* 0x000fc80000000000 */
[CC--:B------:R-:W-:Y:S01]  /*1000*/  FMUL R2, R0.reuse, R0.reuse ;  /* 0x0000000000027220 */ /* 0x0c0fe20000400000 */
[C---:B------:R-:W-:Y:S01]  /*1010*/  FMUL R8, R3.reuse, R0 ;  /* 0x0000000003087220 */ /* 0x040fe20000400000 */
[----:B------:R-:W-:Y:S02]  /*1020*/  FADD R10, R0, 1 ;  /* 0x3f800000000a7421 */ /* 0x000fe40000000000 */
[----:B0-----:R-:W-:-:S07]  /*1030*/  FFMA R7, R3, R3, R2 ;  /* 0x0000000303077223 */ /* 0x001fce0000000002 */
.L_x_26:
[----:B------:R-:W-:Y:S01]  /*1040*/  I2FP.F32.U32 R11, UR4 ;  /* 0x00000004000b7c45 */ /* 0x000fe20008201000 */
[----:B------:R-:W-:Y:S04]  /*1050*/  BSSY.RECONVERGENT B0, `(.L_x_10) ;  /* 0x000000f000007945 */ /* 0x000fe80003800200 */
[----:B------:R-:W-:-:S04]  /*1060*/  FADD R3, R7, R11 ;  /* 0x0000000b07037221 */ /* 0x000fc80000000000 */
[----:B------:R-:W-:Y:S01]  /*1070*/  VIADD R0, R3, 0xf3000000 ;  /* 0xf300000003007836 */ /* 0x000fe20000000000 */
[----:B------:R0:W1:Y:S04]  /*1080*/  MUFU.RSQ R2, R3 ;  /* 0x0000000300027308 */ /* 0x0000680000001400 */
[----:B------:R-:W-:-:S13]  /*1090*/  ISETP.GT.U32.AND P0, PT, R0, 0x727fffff, PT ;  /* 0x727fffff0000780c */ /* 0x000fda0003f04070 */
[----:B01----:R-:W-:Y:S05]  /*10a0*/  @!P0 BRA `(.L_x_11) ;  /* 0x0000000000148947 */ /* 0x003fea0003800000 */
[----:B------:R-:W-:Y:S01]  /*10b0*/  IMAD.MOV.U32 R2, RZ, RZ, R3 ;  /* 0x000000ffff027224 */ /* 0x000fe200078e0003 */
[----:B------:R-:W-:-:S07]  /*10c0*/  MOV R17, 0x10e0 ;  /* 0x000010e000117802 */ /* 0x000fce0000000f00 */
[----:B-----5:R-:W-:Y:S05]  /*10d0*/  CALL.REL.NOINC `($__internal_0_$__cuda_sm20_sqrt_rn_f32_slowpath) ;  /* 0x0000000400907944 */ /* 0x020fea0003c00000 */
[----:B------:R-:W-:Y:S01]  /*10e0*/  IMAD.MOV.U32 R0, RZ, RZ, R12 ;  /* 0x000000ffff007224 */ /* 0x000fe200078e000c */
[----:B------:R-:W-:Y:S06]  /*10f0*/  BRA `(.L_x_12) ;  /* 0x0000000000107947 */ /* 0x000fec0003800000 */
.L_x_11:
[----:B------:R-:W-:Y:S01]  /*1100*/  FMUL.FTZ R0, R3, R2 ;  /* 0x0000000203007220 */ /* 0x000fe20000410000 */
[----:B------:R-:W-:-:S03]  /*1110*/  FMUL.FTZ R2, R2, 0.5 ;  /* 0x3f00000002027820 */ /* 0x000fc60000410000 */
[----:B------:R-:W-:-:S04]  /*1120*/  FFMA R3, -R0, R0, R3 ;  /* 0x0000000000037223 */ /* 0x000fc80000000103 */
[----:B------:R-:W-:-:S07]  /*1130*/  FFMA R0, R3, R2, R0 ;  /* 0x0000000203007223 */ /* 0x000fce0000000000 */
.L_x_12:
[----:B------:R-:W-:Y:S05]  /*1140*/  BSYNC.RECONVERGENT B0 ;  /* 0x0000000000007941 */ /* 0x000fea0003800200 */
.L_x_10:
[--C-:B------:R-:W-:Y:S01]  /*1150*/  FADD R14, R8, R11.reuse ;  /* 0x0000000b080e7221 */ /* 0x100fe20000000000 */
[----:B------:R-:W-:Y:S01]  /*1160*/  FADD R3, R10, R11 ;  /* 0x0000000b0a037221 */ /* 0x000fe20000000000 */
[----:B------:R-:W-:Y:S01]  /*1170*/  BSSY.RECONVERGENT B0, `(.L_x_13) ;  /* 0x0000011000007945 */ /* 0x000fe20003800200 */
[----:B-----5:R-:W-:Y:S01]  /*1180*/  FFMA R9, R9, R9, R0 ;  /* 0x0000000909097223 */ /* 0x020fe20000000000 */
[----:B------:R0:W1:Y:S01]  /*1190*/  MUFU.RSQ R13, R14 ;  /* 0x0000000e000d7308 */ /* 0x0000620000001400 */
[----:B------:R-:W-:-:S04]  /*11a0*/  IADD3 R2, PT, PT, R14, -0xd000000, RZ ;  /* 0xf30000000e027810 */ /* 0x000fc80007ffe0ff */
[----:B------:R-:W-:Y:S01]  /*11b0*/  ISETP.GT.U32.AND P0, PT, R2, 0x727fffff, PT ;  /* 0x727fffff0200780c */ /* 0x000fe20003f04070 */
[----:B------:R-:W-:-:S04]  /*11c0*/  FADD R2, R6, R11 ;  /* 0x0000000b06027221 */ /* 0x000fc80000000000 */
[----:B------:R-:W-:-:S08]  /*11d0*/  FMUL R0, R2, R3 ;  /* 0x0000000302007220 */ /* 0x000fd00000400000 */
[----:B01----:R-:W-:Y:S05]  /*11e0*/  @!P0 BRA `(.L_x_14) ;  /* 0x0000000000148947 */ /* 0x003fea0003800000 */
[----:B------:R-:W-:Y:S01]  /*11f0*/  IMAD.MOV.U32 R2, RZ, RZ, R14 ;  /* 0x000000ffff027224 */ /* 0x000fe200078e000e */
[----:B------:R-:W-:-:S07]  /*1200*/  MOV R17, 0x1220 ;  /* 0x0000122000117802 */ /* 0x000fce0000000f00 */
[----:B------:R-:W-:Y:S05]  /*1210*/  CALL.REL.NOINC `($__internal_0_$__cuda_sm20_sqrt_rn_f32_slowpath) ;  /* 0x0000000400407944 */ /* 0x000fea0003c00000 */
[----:B------:R-:W-:Y:S01]  /*1220*/  IMAD.MOV.U32 R3, RZ, RZ, R12 ;  /* 0x000000ffff037224 */ /* 0x000fe200078e000c */
[----:B------:R-:W-:Y:S06]  /*1230*/  BRA `(.L_x_15) ;  /* 0x0000000000107947 */ /* 0x000fec0003800000 */
.L_x_14:
[----:B------:R-:W-:Y:S01]  /*1240*/  FMUL.FTZ R3, R14, R13 ;  /* 0x0000000d0e037220 */ /* 0x000fe20000410000 */
[----:B------:R-:W-:-:S03]  /*1250*/  FMUL.FTZ R12, R13, 0.5 ;  /* 0x3f0000000d0c7820 */ /* 0x000fc60000410000 */
[----:B------:R-:W-:-:S04]  /*1260*/  FFMA R2, -R3, R3, R14 ;  /* 0x0000000303027223 */ /* 0x000fc8000000010e */
[----:B------:R-:W-:-:S07]  /*1270*/  FFMA R3, R2, R12, R3 ;  /* 0x0000000c02037223 */ /* 0x000fce0000000003 */
.L_x_15:
[----:B------:R-:W-:Y:S05]  /*1280*/  BSYNC.RECONVERGENT B0 ;  /* 0x0000000000007941 */ /* 0x000fea0003800200 */
.L_x_13:
[----:B------:R-:W0:Y:S01]  /*1290*/  MUFU.RCP R2, R3 ;  /* 0x0000000300027308 */ /* 0x000e220000001000 */
[----:B------:R-:W-:Y:S07]  /*12a0*/  BSSY.RECONVERGENT B0, `(.L_x_16) ;  /* 0x000000b000007945 */ /* 0x000fee0003800200 */
[----:B------:R-:W1:Y:S01]  /*12b0*/  FCHK P0, R0, R3 ;  /* 0x0000000300007302 */ /* 0x000e620000000000 */
[----:B0-----:R-:W-:-:S04]  /*12c0*/  FFMA R13, R2, -R3, 1 ;  /* 0x3f800000020d7423 */ /* 0x001fc80000000803 */
[----:B------:R-:W-:-:S04]  /*12d0*/  FFMA R13, R2, R13, R2 ;  /* 0x0000000d020d7223 */ /* 0x000fc80000000002 */
[----:B------:R-:W-:-:S04]  /*12e0*/  FFMA R2, R0, R13, RZ ;  /* 0x0000000d00027223 */ /* 0x000fc800000000ff */
[----:B------:R-:W-:-:S04]  /*12f0*/  FFMA R12, R2, -R3, R0 ;  /* 0x80000003020c7223 */ /* 0x000fc80000000000 */
[----:B------:R-:W-:Y:S01]  /*1300*/  FFMA R2, R13, R12, R2 ;  /* 0x0000000c0d027223 */ /* 0x000fe20000000002 */
[----:B-1----:R-:W-:Y:S06]  /*1310*/  @!P0 BRA `(.L_x_17) ;  /* 0x00000000000c8947 */ /* 0x002fec0003800000 */
[----:B------:R-:W-:-:S07]  /*1320*/  MOV R2, 0x1340 ;  /* 0x0000134000027802 */ /* 0x000fce0000000f00 */
[----:B------:R-:W-:Y:S05]  /*1330*/  CALL.REL.NOINC `($__internal_1_$__cuda_sm3x_div_rn_noftz_f32_slowpath) ;  /* 0x0000000400547944 */ /* 0x000fea0003c00000 */
[----:B------:R-:W-:-:S07]  /*1340*/  IMAD.MOV.U32 R2, RZ, RZ, R0 ;  /* 0x000000ffff027224 */ /* 0x000fce00078e0000 */
.L_x_17:
[----:B------:R-:W-:Y:S05]  /*1350*/  BSYNC.RECONVERGENT B0 ;  /* 0x0000000000007941 */ /* 0x000fea0003800200 */
.L_x_16:
[----:B------:R-:W-:Y:S01]  /*1360*/  UIADD3 UR5, UPT, UPT, UR4, 0x1, URZ ;  /* 0x0000000104057890 */ /* 0x000fe2000fffe0ff */
[----:B------:R-:W-:Y:S01]  /*1370*/  FADD R2, R9, R2 ;  /* 0x0000000209027221 */ /* 0x000fe20000000000 */
[----:B------:R-:W-:Y:S03]  /*1380*/  BSSY.RECONVERGENT B0, `(.L_x_18) ;  /* 0x0000011000007945 */ /* 0x000fe60003800200 */
[----:B------:R-:W-:Y:S01]  /*1390*/  FADD R9, R11, R2 ;  /* 0x000000020b097221 */ /* 0x000fe20000000000 */
[----:B------:R-:W-:-:S05]  /*13a0*/  I2FP.F32.U32 R13, UR5 ;  /* 0x00000005000d7c45 */ /* 0x000fca0008201000 */
[----:B------:R-:W-:-:S04]  /*13b0*/  FADD R3, R7, R13 ;  /* 0x0000000d07037221 */ /* 0x000fc80000000000 */
[----:B------:R0:W1:Y:S01]  /*13c0*/  MUFU.RSQ R12, R3 ;  /* 0x00000003000c7308 */ /* 0x0000620000001400 */
[----:B------:R-:W-:-:S04]  /*13d0*/  IADD3 R0, PT, PT, R3, -0xd000000, RZ ;  /* 0xf300000003007810 */ /* 0x000fc80007ffe0ff */
[----:B------:R-:W-:-:S13]  /*13e0*/  ISETP.GT.U32.AND P0, PT, R0, 0x727fffff, PT ;  /* 0x727fffff0000780c */ /* 0x000fda0003f04070 */
[----:B01----:R-:W-:Y:S05]  /*13f0*/  @!P0 BRA `(.L_x_19) ;  /* 0x0000000000148947 */ /* 0x003fea0003800000 */
[----:B------:R-:W-:Y:S01]  /*1400*/  IMAD.MOV.U32 R2, RZ, RZ, R3 ;  /* 0x000000ffff027224 */ /* 0x000fe200078e0003 */
[----:B------:R-:W-:-:S07]  /*1410*/  MOV R17, 0x1430 ;  /* 0x0000143000117802 */ /* 0x000fce0000000f00 */
[----:B------:R-:W-:Y:S05]  /*1420*/  CALL.REL.NOINC `($__internal_0_$__cuda_sm20_sqrt_rn_f32_slowpath) ;  /* 0x0000000000bc7944 */ /* 0x000fea0003c00000 */
[----:B------:R-:W-:Y:S01]  /*1430*/  IMAD.MOV.U32 R0, RZ, RZ, R12 ;  /* 0x000000ffff007224 */ /* 0x000fe200078e000c */
[----:B------:R-:W-:Y:S06]  /*1440*/  BRA `(.L_x_20) ;  /* 0x0000000000107947 */ /* 0x000fec0003800000 */
.L_x_19:
[----:B------:R-:W-:Y:S01]  /*1450*/  FMUL.FTZ R0, R3, R12 ;  /* 0x0000000c03007220 */ /* 0x000fe20000410000 */
[----:B------:R-:W-:-:S03]  /*1460*/  FMUL.FTZ R2, R12, 0.5 ;  /* 0x3f0000000c027820 */ /* 0x000fc60000410000 */
[----:B------:R-:W-:-:S04]  /*1470*/  FFMA R3, -R0, R0, R3 ;  /* 0x0000000000037223 */ /* 0x000fc80000000103 */
[----:B------:R-:W-:-:S07]  /*1480*/  FFMA R0, R3, R2, R0 ;  /* 0x0000000203007223 */ /* 0x000fce0000000000 */
.L_x_20:
[----:B------:R-:W-:Y:S05]  /*1490*/  BSYNC.RECONVERGENT B0 ;  /* 0x0000000000007941 */ /* 0x000fea0003800200 */
.L_x_18:
[--C-:B------:R-:W-:Y:S01]  /*14a0*/  FADD R12, R8, R13.reuse ;  /* 0x0000000d080c7221 */ /* 0x100fe20000000000 */
[----:B------:R-:W-:Y:S01]  /*14b0*/  FADD R3, R10, R13 ;  /* 0x0000000d0a037221 */ /* 0x000fe20000000000 */
[----:B------:R-:W-:Y:S01]  /*14c0*/  BSSY.RECONVERGENT B0, `(.L_x_21) ;  /* 0x0000011000007945 */ /* 0x000fe20003800200 */
[----:B------:R-:W-:Y:S01]  /*14d0*/  FFMA R9, R9, R9, R0 ;  /* 0x0000000909097223 */ /* 0x000fe20000000000 */
        /* <DEDUP_REMOVED lines=11> */
.L_x_22:
[----:B------:R-:W-:Y:S01]  /*1590*/  FMUL.FTZ R3, R12, R11 ;  /* 0x0000000b0c037220 */ /* 0x000fe20000410000 */
[----:B------:R-:W-:-:S03]  /*15a0*/  FMUL.FTZ R11, R11, 0.5 ;  /* 0x3f0000000b0b7820 */ /* 0x000fc60000410000 */
[----:B------:R-:W-:-:S04]  /*15b0*/  FFMA R2, -R3, R3, R12 ;  /* 0x0000000303027223 */ /* 0x000fc8000000010c */
[----:B------:R-:W-:-:S07]  /*15c0*/  FFMA R3, R2, R11, R3 ;  /* 0x0000000b02037223 */ /* 0x000fce0000000003 */
.L_x_23:
[----:B------:R-:W-:Y:S05]  /*15d0*/  BSYNC.RECONVERGENT B0 ;  /* 0x0000000000007941 */ /* 0x000fea0003800200 */
.L_x_21:
        /* <DEDUP_REMOVED lines=11> */
[----:B------:R-:W-:-:S07]  /*1690*/  MOV R2, R0 ;  /* 0x0000000000027202 */ /* 0x000fce0000000f00 */
.L_x_25:
[----:B------:R-:W-:Y:S05]  /*16a0*/  BSYNC.RECONVERGENT B0 ;  /* 0x0000000000007941 */ /* 0x000fea0003800200 */
.L_x_24:
[----:B------:R-:W-:Y:S01]  /*16b0*/  UIADD3 UR4, UPT, UPT, UR4, 0x2, URZ ;  /* 0x0000000204047890 */ /* 0x000fe2000fffe0ff */
[----:B------:R-:W-:-:S03]  /*16c0*/  FADD R2, R9, R2 ;  /* 0x0000000209027221 */ /* 0x000fc60000000000 */
[----:B------:R-:W-:Y:S01]  /*16d0*/  UISETP.NE.AND UP0, UPT, UR4, 0x32, UPT ;  /* 0x000000320400788c */ /* 0x000fe2000bf05270 */
[----:B------:R-:W-:-:S08]  /*16e0*/  FADD R9, R13, R2 ;  /* 0x000000020d097221 */ /* 0x000fd00000000000 */
[----:B------:R-:W-:Y:S05]  /*16f0*/  BRA.U UP0, `(.L_x_26) ;  /* 0xfffffff900507547 */ /* 0x000fea000b83ffff */
[----:B------:R-:W-:Y:S01]  /*1700*/  STG.E desc[UR6][R4.64], R9 ;  /* 0x0000000904007986 */ /* 0x000fe2000c101906 */
[----:B------:R-:W-:Y:S05]  /*1710*/  EXIT ;  /* 0x000000000000794d */ /* 0x000fea0003800000 */
        .weak           $__internal_0_$__cuda_sm20_sqrt_rn_f32_slowpath
        .type           $__internal_0_$__cuda_sm20_sqrt_rn_f32_slowpath,@function
        .size           $__internal_0_$__cuda_sm20_sqrt_rn_f32_slowpath,($__internal_1_$__cuda_sm3x_div_rn_noftz_f32_slowpath - $__internal_0_$__cuda_sm20_sqrt_rn_f32_slowpath)
$__internal_0_$__cuda_sm20_sqrt_rn_f32_slowpath:
[----:B------:R-:W-:-:S13]  /*1720*/  LOP3.LUT P0, RZ, R2, 0x7fffffff, RZ, 0xc0, !PT ;  /* 0x7fffffff02ff7812 */ /* 0x000fda000780c0ff */
[----:B------:R-:W-:Y:S01]  /*1730*/  @!P0 IMAD.MOV.U32 R3, RZ, RZ, R2 ;  /* 0x000000ffff038224 */ /* 0x000fe200078e0002 */
[----:B------:R-:W-:Y:S06]  /*1740*/  @!P0 BRA `(.L_x_27) ;  /* 0x0000000000408947 */ /* 0x000fec0003800000 */
[----:B------:R-:W-:-:S13]  /*1750*/  FSETP.GEU.FTZ.AND P0, PT, R2, RZ, PT ;  /* 0x000000ff0200720b */ /* 0x000fda0003f1e000 */
[----:B------:R-:W-:Y:S01]  /*1760*/  @!P0 IMAD.MOV.U32 R3, RZ, RZ, 0x7fffffff ;  /* 0x7fffffffff038424 */ /* 0x000fe200078e00ff */
[----:B------:R-:W-:Y:S06]  /*1770*/  @!P0 BRA `(.L_x_27) ;  /* 0x0000000000348947 */ /* 0x000fec0003800000 */
[----:B------:R-:W-:-:S13]  /*1780*/  FSETP.GTU.FTZ.AND P0, PT, |R2|, +INF , PT ;  /* 0x7f8000000200780b */ /* 0x000fda0003f1c200 */
[----:B------:R-:W-:Y:S01]  /*1790*/  @P0 FADD.FTZ R3, R2, 1 ;  /* 0x3f80000002030421 */ /* 0x000fe20000010000 */
[----:B------:R-:W-:Y:S06]  /*17a0*/  @P0 BRA `(.L_x_27) ;  /* 0x0000000000280947 */ /* 0x000fec0003800000 */
[----:B------:R-:W-:-:S13]  /*17b0*/  FSETP.NEU.FTZ.AND P0, PT, |R2|, +INF , PT ;  /* 0x7f8000000200780b */ /* 0x000fda0003f1d200 */
[----:B------:R-:W-:-:S04]  /*17c0*/  @P0 FFMA R12, R2, 1.84467440737095516160e+19, RZ ;  /* 0x5f800000020c0823 */ /* 0x000fc800000000ff */
[----:B------:R-:W0:Y:S02]  /*17d0*/  @P0 MUFU.RSQ R3, R12 ;  /* 0x0000000c00030308 */ /* 0x000e240000001400 */
[----:B0-----:R-:W-:Y:S01]  /*17e0*/  @P0 FMUL.FTZ R15, R12, R3 ;  /* 0x000000030c0f0220 */ /* 0x001fe20000410000 */
[----:B------:R-:W-:Y:S01]  /*17f0*/  @P0 FMUL.FTZ R16, R3, 0.5 ;  /* 0x3f00000003100820 */ /* 0x000fe20000410000 */
[----:B------:R-:W-:Y:S02]  /*1800*/  @!P0 MOV R3, R2 ;  /* 0x0000000200038202 */ /* 0x000fe40000000f00 */
[----:B------:R-:W-:-:S04]  /*1810*/  @P0 FADD.FTZ R14, -R15, -RZ ;  /* 0x800000ff0f0e0221 */ /* 0x000fc80000010100 */
[----:B------:R-:W-:-:S04]  /*1820*/  @P0 FFMA R14, R15, R14, R12 ;  /* 0x0000000e0f0e0223 */ /* 0x000fc8000000000c */
[----:B------:R-:W-:-:S04]  /*1830*/  @P0 FFMA R14, R14, R16, R15 ;  /* 0x000000100e0e0223 */ /* 0x000fc8000000000f */
[----:B------:R-:W-:-:S07]  /*1840*/  @P0 FMUL.FTZ R3, R14, 2.3283064365386962891e-10 ;  /* 0x2f8000000e030820 */ /* 0x000fce0000410000 */
.L_x_27:
[----:B------:R-:W-:Y:S02]  /*1850*/  IMAD.MOV.U32 R12, RZ, RZ, R3 ;  /* 0x000000ffff0c7224 */ /* 0x000fe400078e0003 */
[----:B------:R-:W-:Y:S02]  /*1860*/  HFMA2 R3, -RZ, RZ, 0, 0 ;  /* 0x00000000ff037431 */ /* 0x000fe400000001ff */
[----:B------:R-:W-:-:S04]  /*1870*/  IMAD.MOV.U32 R2, RZ, RZ, R17 ;  /* 0x000000ffff027224 */ /* 0x000fc800078e0011 */
[----:B------:R-:W-:Y:S05]  /*1880*/  RET.REL.NODEC R2 `(_Z6kernelPfi) ;  /* 0xffffffe402dc7950 */ /* 0x000fea0003c3ffff */
        .weak           $__internal_1_$__cuda_sm3x_div_rn_noftz_f32_slowpath
        .type           $__internal_1_$__cuda_sm3x_div_rn_noftz_f32_slowpath,@function
        .size           $__internal_1_$__cuda_sm3x_div_rn_noftz_f32_slowpath,(.L_x_41 - $__internal_1_$__cuda_sm3x_div_rn_noftz_f32_slowpath)
$__internal_1_$__cuda_sm3x_div_rn_noftz_f32_slowpath:
[----:B------:R-:W-:Y:S01]  /*1890*/  SHF.R.U32.HI R14, RZ, 0x17, R3 ;  /* 0x00000017ff0e7819 */ /* 0x000fe20000011603 */
[----:B------:R-:W-:Y:S01]  /*18a0*/  BSSY.RECONVERGENT B1, `(.L_x_28) ;  /* 0x0000062000017945 */ /* 0x000fe20003800200 */
[----:B------:R-:W-:Y:S02]  /*18b0*/  SHF.R.U32.HI R12, RZ, 0x17, R0 ;  /* 0x00000017ff0c7819 */ /* 0x000fe40000011600 */
[----:B------:R-:W-:Y:S02]  /*18c0*/  LOP3.LUT R14, R14, 0xff, RZ, 0xc0, !PT ;  /* 0x000000ff0e0e7812 */ /* 0x000fe400078ec0ff */
[----:B------:R-:W-:-:S03]  /*18d0*/  LOP3.LUT R15, R12, 0xff, RZ, 0xc0, !PT ;  /* 0x000000ff0c0f7812 */ /* 0x000fc600078ec0ff */
[----:B------:R-:W-:Y:S02]  /*18e0*/  VIADD R17, R14, 0xffffffff ;  /* 0xffffffff0e117836 */ /* 0x000fe40000000000 */
[----:B------:R-:W-:-:S03]  /*18f0*/  VIADD R16, R15, 0xffffffff ;  /* 0xffffffff0f107836 */ /* 0x000fc60000000000 */
[----:B------:R-:W-:-:S04]  /*1900*/  ISETP.GT.U32.AND P0, PT, R17, 0xfd, PT ;  /* 0x000000fd1100780c */ /* 0x000fc80003f04070 */
[----:B------:R-:W-:-:S13]  /*1910*/  ISETP.GT.U32.OR P0, PT, R16, 0xfd, P0 ;  /* 0x000000fd1000780c */ /* 0x000fda0000704470 */
[----:B------:R-:W-:Y:S01]  /*1920*/  @!P0 MOV R12, RZ ;  /* 0x000000ff000c8202 */ /* 0x000fe20000000f00 */
[----:B------:R-:W-:Y:S06]  /*1930*/  @!P0 BRA `(.L_x_29) ;  /* 0x00000000005c8947 */ /* 0x000fec0003800000 */
[----:B------:R-:W-:Y:S02]  /*1940*/  FSETP.GTU.FTZ.AND P0, PT, |R0|, +INF , PT ;  /* 0x7f8000000000780b */ /* 0x000fe40003f1c200 */
[----:B------:R-:W-:-:S04]  /*1950*/  FSETP.GTU.FTZ.AND P1, PT, |R3|, +INF , PT ;  /* 0x7f8000000300780b */ /* 0x000fc80003f3c200 */
[----:B------:R-:W-:-:S13]  /*1960*/  PLOP3.LUT P0, PT, P0, P1, PT, 0xf8, 0x8f ;  /* 0x00000000008f781c */ /* 0x000fda0000703f70 */
[----:B------:R-:W-:Y:S05]  /*1970*/  @P0 BRA `(.L_x_30) ;  /* 0x00000004004c0947 */ /* 0x000fea0003800000 */
[----:B------:R-:W-:-:S13]  /*1980*/  LOP3.LUT P0, RZ, R3, 0x7fffffff, R0, 0xc8, !PT ;  /* 0x7fffffff03ff7812 */ /* 0x000fda000780c800 */
[----:B------:R-:W-:Y:S05]  /*1990*/  @!P0 BRA `(.L_x_31) ;  /* 0x00000004003c8947 */ /* 0x000fea0003800000 */
[C---:B------:R-:W-:Y:S02]  /*19a0*/  FSETP.NEU.FTZ.AND P0, PT, |R0|.reuse, +INF , PT ;  /* 0x7f8000000000780b */ /* 0x040fe40003f1d200 */
[----:B------:R-:W-:Y:S02]  /*19b0*/  FSETP.NEU.FTZ.AND P2, PT, |R3|, +INF , PT ;  /* 0x7f8000000300780b */ /* 0x000fe40003f5d200 */
[----:B------:R-:W-:-:S11]  /*19c0*/  FSETP.NEU.FTZ.AND P1, PT, |R0|, +INF , PT ;  /* 0x7f8000000000780b */ /* 0x000fd60003f3d200 */
[----:B------:R-:W-:Y:S05]  /*19d0*/  @!P2 BRA !P0, `(.L_x_31) ;  /* 0x00000004002ca947 */ /* 0x000fea0004000000 */
[----:B------:R-:W-:-:S04]  /*19e0*/  LOP3.LUT P0, RZ, R0, 0x7fffffff, RZ, 0xc0, !PT ;  /* 0x7fffffff00ff7812 */ /* 0x000fc8000780c0ff */
[----:B------:R-:W-:-:S13]  /*19f0*/  PLOP3.LUT P0, PT, P2, P0, PT, 0x2f, 0xf2 ;  /* 0x0000000000f2781c */ /* 0x000fda0001700577 */
[----:B------:R-:W-:Y:S05]  /*1a00*/  @P0 BRA `(.L_x_32) ;  /* 0x0000000400180947 */ /* 0x000fea0003800000 */
[----:B------:R-:W-:-:S04]  /*1a10*/  LOP3.LUT P0, RZ, R3, 0x7fffffff, RZ, 0xc0, !PT ;  /* 0x7fffffff03ff7812 */ /* 0x000fc8000780c0ff */
[----:B------:R-:W-:-:S13]  /*1a20*/  PLOP3.LUT P0, PT, P1, P0, PT, 0x2f, 0xf2 ;  /* 0x0000000000f2781c */ /* 0x000fda0000f00577 */
[----:B------:R-:W-:Y:S05]  /*1a30*/  @P0 BRA `(.L_x_33) ;  /* 0x0000000400000947 */ /* 0x000fea0003800000 */
[----:B------:R-:W-:Y:S02]  /*1a40*/  ISETP.GE.AND P0, PT, R16, RZ, PT ;  /* 0x000000ff1000720c */ /* 0x000fe40003f06270 */
[----:B------:R-:W-:-:S11]  /*1a50*/  ISETP.GE.AND P1, PT, R17, RZ, PT ;  /* 0x000000ff1100720c */ /* 0x000fd60003f26270 */
[----:B------:R-:W-:Y:S02]  /*1a60*/  @P0 IMAD.MOV.U32 R12, RZ, RZ, RZ ;  /* 0x000000ffff0c0224 */ /* 0x000fe400078e00ff */
[----:B------:R-:W-:Y:S01]  /*1a70*/  @!P0 FFMA R0, R0, 1.84467440737095516160e+19, RZ ;  /* 0x5f80000000008823 */ /* 0x000fe200000000ff */
[----:B------:R-:W-:Y:S02]  /*1a80*/  @!P0 IMAD.MOV.U32 R12, RZ, RZ, -0x40 ;  /* 0xffffffc0ff0c8424 */ /* 0x000fe400078e00ff */
[----:B------:R-:W-:-:S03]  /*1a90*/  @!P1 FFMA R3, R3, 1.84467440737095516160e+19, RZ ;  /* 0x5f80000003039823 */ /* 0x000fc600000000ff */
[----:B------:R-:W-:-:S07]  /*1aa0*/  @!P1 IADD3 R12, PT, PT, R12, 0x40, RZ ;  /* 0x000000400c0c9810 */ /* 0x000fce0007ffe0ff */
.L_x_29:
[----:B------:R-:W-:Y:S01]  /*1ab0*/  LEA R16, R14, 0xc0800000, 0x17 ;  /* 0xc08000000e107811 */ /* 0x000fe200078eb8ff */
[----:B------:R-:W-:Y:S01]  /*1ac0*/  VIADD R15, R15, 0xffffff81 ;  /* 0xffffff810f0f7836 */ /* 0x000fe20000000000 */
[----:B------:R-:W-:Y:S03]  /*1ad0*/  BSSY.RECONVERGENT B2, `(.L_x_34) ;  /* 0x0000035000027945 */ /* 0x000fe60003800200 */
[----:B------:R-:W-:Y:S02]  /*1ae0*/  IMAD.IADD R16, R3, 0x1, -R16 ;  /* 0x0000000103107824 */ /* 0x000fe400078e0a10 */
[C---:B------:R-:W-:Y:S01]  /*1af0*/  IMAD R0, R15.reuse, -0x800000, R0 ;  /* 0xff8000000f007824 */ /* 0x040fe200078e0200 */
[----:B------:R-:W-:Y:S01]  /*1b00*/  IADD3 R15, PT, PT, R15, 0x7f, -R14 ;  /* 0x0000007f0f0f7810 */ /* 0x000fe20007ffe80e */
[----:B------:R-:W0:Y:S01]  /*1b10*/  MUFU.RCP R3, R16 ;  /* 0x0000001000037308 */ /* 0x000e220000001000 */
[----:B------:R-:W-:-:S02]  /*1b20*/  FADD.FTZ R17, -R16, -RZ ;  /* 0x800000ff10117221 */ /* 0x000fc40000010100 */
[----:B------:R-:W-:Y:S02]  /*1b30*/  IADD3 R15, PT, PT, R15, R12, RZ ;  /* 0x0000000c0f0f7210 */ /* 0x000fe40007ffe0ff */
[----:B0-----:R-:W-:-:S04]  /*1b40*/  FFMA R18, R3, R17, 1 ;  /* 0x3f80000003127423 */ /* 0x001fc80000000011 */
[----:B------:R-:W-:-:S04]  /*1b50*/  FFMA R3, R3, R18, R3 ;  /* 0x0000001203037223 */ /* 0x000fc80000000003 */
[----:B------:R-:W-:-:S04]  /*1b60*/  FFMA R18, R0, R3, RZ ;  /* 0x0000000300127223 */ /* 0x000fc800000000ff */
[----:B------:R-:W-:-:S04]  /*1b70*/  FFMA R19, R17, R18, R0 ;  /* 0x0000001211137223 */ /* 0x000fc80000000000 */
[----:B------:R-:W-:-:S04]  /*1b80*/  FFMA R18, R3, R19, R18 ;  /* 0x0000001303127223 */ /* 0x000fc80000000012 */
[----:B------:R-:W-:-:S04]  /*1b90*/  FFMA R17, R17, R18, R0 ;  /* 0x0000001211117223 */ /* 0x000fc80000000000 */
[----:B------:R-:W-:-:S05]  /*1ba0*/  FFMA R0, R3, R17, R18 ;  /* 0x0000001103007223 */ /* 0x000fca0000000012 */
[----:B------:R-:W-:-:S04]  /*1bb0*/  SHF.R.U32.HI R14, RZ, 0x17, R0 ;  /* 0x00000017ff0e7819 */ /* 0x000fc80000011600 */
[----:B------:R-:W-:-:S05]  /*1bc0*/  LOP3.LUT R14, R14, 0xff, RZ, 0xc0, !PT ;  /* 0x000000ff0e0e7812 */ /* 0x000fca00078ec0ff */
[----:B------:R-:W-:-:S04]  /*1bd0*/  IMAD.IADD R16, R14, 0x1, R15 ;  /* 0x000000010e107824 */ /* 0x000fc800078e020f */
[----:B------:R-:W-:-:S05]  /*1be0*/  VIADD R12, R16, 0xffffffff ;  /* 0xffffffff100c7836 */ /* 0x000fca0000000000 */
[----:B------:R-:W-:-:S13]  /*1bf0*/  ISETP.GE.U32.AND P0, PT, R12, 0xfe, PT ;  /* 0x000000fe0c00780c */ /* 0x000fda0003f06070 */
[----:B------:R-:W-:Y:S05]  /*1c00*/  @!P0 BRA `(.L_x_35) ;  /* 0x0000000000808947 */ /* 0x000fea0003800000 */
[----:B------:R-:W-:-:S13]  /*1c10*/  ISETP.GT.AND P0, PT, R16, 0xfe, PT ;  /* 0x000000fe1000780c */ /* 0x000fda0003f04270 */
[----:B------:R-:W-:Y:S05]  /*1c20*/  @P0 BRA `(.L_x_36) ;  /* 0x00000000006c0947 */ /* 0x000fea0003800000 */
[----:B------:R-:W-:-:S13]  /*1c30*/  ISETP.GE.AND P0, PT, R16, 0x1, PT ;  /* 0x000000011000780c */ /* 0x000fda0003f06270 */
[----:B------:R-:W-:Y:S05]  /*1c40*/  @P0 BRA `(.L_x_37) ;  /* 0x0000000000740947 */ /* 0x000fea0003800000 */
[----:B------:R-:W-:Y:S02]  /*1c50*/  ISETP.GE.AND P0, PT, R16, -0x18, PT ;  /* 0xffffffe81000780c */ /* 0x000fe40003f06270 */
[----:B------:R-:W-:-:S11]  /*1c60*/  LOP3.LUT R0, R0, 0x80000000, RZ, 0xc0, !PT ;  /* 0x8000000000007812 */ /* 0x000fd600078ec0ff */
[----:B------:R-:W-:Y:S05]  /*1c70*/  @!P0 BRA `(.L_x_37) ;  /* 0x0000000000688947 */ /* 0x000fea0003800000 */
[CCC-:B------:R-:W-:Y:S01]  /*1c80*/  FFMA.RZ R12, R3.reuse, R17.reuse, R18.reuse ;  /* 0x00000011030c7223 */ /* 0x1c0fe2000000c012 */
[C---:B------:R-:W-:Y:S02]  /*1c90*/  IADD3 R15, PT, PT, R16.reuse, 0x20, RZ ;  /* 0x00000020100f7810 */ /* 0x040fe40007ffe0ff */
[----:B------:R-:W-:Y:S02]  /*1ca0*/  ISETP.NE.AND P2, PT, R16, RZ, PT ;  /* 0x000000ff1000720c */ /* 0x000fe40003f45270 */
[----:B------:R-:W-:Y:S01]  /*1cb0*/  LOP3.LUT R14, R12, 0x7fffff, RZ, 0xc0, !PT ;  /* 0x007fffff0c0e7812 */ /* 0x000fe200078ec0ff */
[CCC-:B------:R-:W-:Y:S01]  /*1cc0*/  FFMA.RP R12, R3.reuse, R17.reuse, R18.reuse ;  /* 0x00000011030c7223 */ /* 0x1c0fe20000008012 */
[----:B------:R-:W-:Y:S01]  /*1cd0*/  FFMA.RM R3, R3, R17, R18 ;  /* 0x0000001103037223 */ /* 0x000fe20000004012 */
[----:B------:R-:W-:Y:S01]  /*1ce0*/  ISETP.NE.AND P1, PT, R16, RZ, PT ;  /* 0x000000ff1000720c */ /* 0x000fe20003f25270 */
[----:B------:R-:W-:Y:S01]  /*1cf0*/  IMAD.MOV R16, RZ, RZ, -R16 ;  /* 0x000000ffff107224 */ /* 0x000fe200078e0a10 */
[----:B------:R-:W-:-:S02]  /*1d00*/  LOP3.LUT R14, R14, 0x800000, RZ, 0xfc, !PT ;  /* 0x008000000e0e7812 */ /* 0x000fc400078efcff */
[----:B------:R-:W-:Y:S02]  /*1d10*/  FSETP.NEU.FTZ.AND P0, PT, R12, R3, PT ;  /* 0x000000030c00720b */ /* 0x000fe40003f1d000 */
[----:B------:R-:W-:Y:S02]  /*1d20*/  SHF.L.U32 R15, R14, R15, RZ ;  /* 0x0000000f0e0f7219 */ /* 0x000fe400000006ff */
[----:B------:R-:W-:Y:S02]  /*1d30*/  SEL R3, R16, RZ, P2 ;  /* 0x000000ff10037207 */ /* 0x000fe40001000000 */
[----:B------:R-:W-:Y:S02]  /*1d40*/  ISETP.NE.AND P1, PT, R15, RZ, P1 ;  /* 0x000000ff0f00720c */ /* 0x000fe40000f25270 */
[----:B------:R-:W-:Y:S02]  /*1d50*/  SHF.R.U32.HI R3, RZ, R3, R14 ;  /* 0x00000003ff037219 */ /* 0x000fe4000001160e */
[----:B------:R-:W-:-:S02]  /*1d60*/  PLOP3.LUT P0, PT, P0, P1, PT, 0xf8, 0x8f ;  /* 0x00000000008f781c */ /* 0x000fc40000703f70 */
[----:B------:R-:W-:Y:S02]  /*1d70*/  SHF.R.U32.HI R15, RZ, 0x1, R3 ;  /* 0x00000001ff0f7819 */ /* 0x000fe40000011603 */
[----:B------:R-:W-:-:S04]  /*1d80*/  SEL R12, RZ, 0x1, !P0 ;  /* 0x00000001ff0c7807 */ /* 0x000fc80004000000 */
[----:B------:R-:W-:-:S04]  /*1d90*/  LOP3.LUT R12, R12, 0x1, R15, 0xf8, !PT ;  /* 0x000000010c0c7812 */ /* 0x000fc800078ef80f */
[----:B------:R-:W-:-:S05]  /*1da0*/  LOP3.LUT R12, R12, R3, RZ, 0xc0, !PT ;  /* 0x000000030c0c7212 */ /* 0x000fca00078ec0ff */
[----:B------:R-:W-:-:S05]  /*1db0*/  IMAD.IADD R15, R15, 0x1, R12 ;  /* 0x000000010f0f7824 */ /* 0x000fca00078e020c */
[----:B------:R-:W-:Y:S01]  /*1dc0*/  LOP3.LUT R0, R15, R0, RZ, 0xfc, !PT ;  /* 0x000000000f007212 */ /* 0x000fe200078efcff */
[----:B------:R-:W-:Y:S06]  /*1dd0*/  BRA `(.L_x_37) ;  /* 0x0000000000107947 */ /* 0x000fec0003800000 */
.L_x_36:
[----:B------:R-:W-:-:S04]  /*1de0*/  LOP3.LUT R0, R0, 0x80000000, RZ, 0xc0, !PT ;  /* 0x8000000000007812 */ /* 0x000fc800078ec0ff */
[----:B------:R-:W-:Y:S01]  /*1df0*/  LOP3.LUT R0, R0, 0x7f800000, RZ, 0xfc, !PT ;  /* 0x7f80000000007812 */ /* 0x000fe200078efcff */
[----:B------:R-:W-:Y:S06]  /*1e00*/  BRA `(.L_x_37) ;  /* 0x0000000000047947 */ /* 0x000fec0003800000 */
.L_x_35:
[----:B------:R-:W-:-:S07]  /*1e10*/  LEA R0, R15, R0, 0x17 ;  /* 0x000000000f007211 */ /* 0x000fce00078eb8ff */
.L_x_37:
[----:B------:R-:W-:Y:S05]  /*1e20*/  BSYNC.RECONVERGENT B2 ;  /* 0x0000000000027941 */ /* 0x000fea0003800200 */
.L_x_34:
[----:B------:R-:W-:Y:S05]  /*1e30*/  BRA `(.L_x_38) ;  /* 0x0000000000207947 */ /* 0x000fea0003800000 */
.L_x_33:
[----:B------:R-:W-:-:S04]  /*1e40*/  LOP3.LUT R0, R3, 0x80000000, R0, 0x48, !PT ;  /* 0x8000000003007812 */ /* 0x000fc800078e4800 */
[----:B------:R-:W-:Y:S01]  /*1e50*/  LOP3.LUT R0, R0, 0x7f800000, RZ, 0xfc, !PT ;  /* 0x7f80000000007812 */ /* 0x000fe200078efcff */
[----:B------:R-:W-:Y:S06]  /*1e60*/  BRA `(.L_x_38) ;  /* 0x0000000000147947 */ /* 0x000fec0003800000 */
.L_x_32:
[----:B------:R-:W-:Y:S01]  /*1e70*/  LOP3.LUT R0, R3, 0x80000000, R0, 0x48, !PT ;  /* 0x8000000003007812 */ /* 0x000fe200078e4800 */
[----:B------:R-:W-:Y:S06]  /*1e80*/  BRA `(.L_x_38) ;  /* 0x00000000000c7947 */ /* 0x000fec0003800000 */
.L_x_31:
[----:B------:R-:W0:Y:S01]  /*1e90*/  MUFU.RSQ R0, -QNAN ;  /* 0xffc0000000007908 */ /* 0x000e220000001400 */
[----:B------:R-:W-:Y:S05]  /*1ea0*/  BRA `(.L_x_38) ;  /* 0x0000000000047947 */ /* 0x000fea0003800000 */
.L_x_30:
[----:B------:R-:W-:-:S07]  /*1eb0*/  FADD.FTZ R0, R0, R3 ;  /* 0x0000000300007221 */ /* 0x000fce0000010000 */
.L_x_38:
[----:B------:R-:W-:Y:S05]  /*1ec0*/  BSYNC.RECONVERGENT B1 ;  /* 0x0000000000017941 */ /* 0x000fea0003800200 */
.L_x_28:
[----:B------:R-:W-:-:S04]  /*1ed0*/  IMAD.MOV.U32 R3, RZ, RZ, 0x0 ;  /* 0x00000000ff037424 */ /* 0x000fc800078e00ff */
[----:B0-----:R-:W-:Y:S05]  /*1ee0*/  RET.REL.NODEC R2 `(_Z6kernelPfi) ;  /* 0xffffffe002447950 */ /* 0x001fea0003c3ffff */
.L_x_39:
[----:B------:R-:W-:-:S00]  /*1ef0*/  BRA `(.L_x_39) ;  /* 0xfffffffc00fc7947 */ /* 0x000fc0000383ffff */
[----:B------:R-:W-:-:S00]  /*1f00*/  NOP ;  /* 0x0000000000007918 */ /* 0x000fc00000000000 */
[----:B------:R-:W-:-:S00]  /*1f10*/  NOP ;  /* 0x0000000000007918 */ /* 0x000fc00000000000 */
[----:B------:R-:W-:-:S00]  /*1f20*/  NOP ;  /* 0x0000000000007918 */ /* 0x000fc00000000000 */
[----:B------:R-:W-:-:S00]  /*1f30*/  NOP ;  /* 0x0000000000007918 */ /* 0x000fc00000000000 */
[----:B------:R-:W-:-:S00]  /*1f40*/  NOP ;  /* 0x0000000000007918 */ /* 0x000fc00000000000 */
[----:B------:R-:W-:-:S00]  /*1f50*/  NOP ;  /* 0x0000000000007918 */ /* 0x000fc00000000000 */
[----:B------:R-:W-:-:S00]  /*1f60*/  NOP ;  /* 0x0000000000007918 */ /* 0x000fc00000000000 */
[----:B------:R-:W-:-:S00]  /*1f70*/  NOP ;  /* 0x0000000000007918 */ /* 0x000fc00000000000 */
.L_x_41:


//--------------------- .nv.global.init           --------------------------
	.section	.nv.global.init,"aw",@progbits
	.align	4
.nv.global.init:
	.type		__cudart_i2opi_f,@object
	.size		__cudart_i2opi_f,(.L_0 - __cudart_i2opi_f)
__cudart_i2opi_f:
        /*0000*/ 	.byte	0x41, 0x90, 0x43, 0x3c, 0x99, 0x95, 0x62, 0xdb, 0xc0, 0xdd, 0x34, 0xf5, 0xd1, 0x57, 0x27, 0xfc
        /*0010*/ 	.byte	0x29, 0x15, 0x44, 0x4e, 0x6e, 0x83, 0xf9, 0xa2
.L_0:


//--------------------- .nv.shared.reserved.0     --------------------------
	.section	.nv.shared.reserved.0,"aw",@nobits
	.weak		__nv_reservedSMEM_offset_0_alias
	.size		__nv_reservedSMEM_offset_0_alias, 0, 64
	.other		__nv_reservedSMEM_offset_0_alias,@"STO_CUDA_RESERVED_SHARED STV_DEFAULT"
__nv_reservedSMEM_offset_0_alias:
	.zero		0
	.zero		64


//--------------------- .nv.constant0._Z6kernelPfi --------------------------
	.section	.nv.constant0._Z6kernelPfi,"a",@progbits
	.sectionflags	@""
	.align	4
.nv.constant0._Z6kernelPfi:
	.zero		908


//--------------------- SYMBOLS --------------------------

	.type		.nv.reservedSmem.offset0,@object
	.size		.nv.reservedSmem.offset0,0x4
